def matmul_kernel(
    a_ptr,
    b_ptr,
    c_ptr,
    M,
    N,
    K,
    stride_am,
    stride_ak,
    stride_bk,
    stride_bn,
    stride_cm,
    stride_cn,
    BLOCK_M: tl.constexpr,
    BLOCK_N: tl.constexpr,
    BLOCK_K: tl.constexpr,
    GROUP_M: tl.constexpr,
):
    pid = tl.program_id(axis=0)
    num_pid_m = tl.cdiv(M, BLOCK_M)
    num_pid_n = tl.cdiv(N, BLOCK_N)
    num_pid_in_group = GROUP_M * num_pid_n
    group_id = pid // num_pid_in_group
    first_pid_m = group_id * GROUP_M
    group_size_m = min(num_pid_m - first_pid_m, GROUP_M)
    pid_m = first_pid_m + ((pid % num_pid_in_group) % group_size_m)
    pid_n = (pid % num_pid_in_group) // group_size_m

    offs_am = (pid_m * BLOCK_M + tl.arange(0, BLOCK_M)) % M
    offs_bn = (pid_n * BLOCK_N + tl.arange(0, BLOCK_N)) % N
    offs_k = tl.arange(0, BLOCK_K)
    a_ptrs = a_ptr + offs_am[:, None] * stride_am + offs_k[None, :] * stride_ak
    b_ptrs = b_ptr + offs_k[:, None] * stride_bk + offs_bn[None, :] * stride_bn

    acc = tl.zeros((BLOCK_M, BLOCK_N), dtype=tl.float32)
    for kk in range(0, tl.cdiv(K, BLOCK_K)):
        a = tl.load(a_ptrs, mask=offs_k[None, :] < K - kk * BLOCK_K, other=0.0)
        b = tl.load(b_ptrs, mask=offs_k[:, None] < K - kk * BLOCK_K, other=0.0)
        acc = tl.dot(a, b, acc)
        a_ptrs += BLOCK_K * stride_ak
        b_ptrs += BLOCK_K * stride_bk

    c = acc.to(c_ptr.dtype.element_ty)
    offs_cm = pid_m * BLOCK_M + tl.arange(0, BLOCK_M)
    offs_cn = pid_n * BLOCK_N + tl.arange(0, BLOCK_N)
    c_ptrs = c_ptr + offs_cm[:, None] * stride_cm + offs_cn[None, :] * stride_cn
    mask = (offs_cm[:, None] < M) & (offs_cn[None, :] < N)
    tl.store(c_ptrs, c, mask=mask)

# config = {"BLOCK_K": 32, "BLOCK_M": 32, "BLOCK_N": 128, "GROUP_M": 8, "arch": "sm_100", "dtype": "fp8e4m3", "num_ctas": 1, "num_stages": 2, "num_warps": 2}
# arch = sm_100


// ===== COMPILED SASS (sm_100a) =====

	.target	sm_100a

	.elftype	@"ET_EXEC"


//--------------------- .note.nv.tkinfo           --------------------------
	.section	.note.nv.tkinfo,"",@"SHT_NOTE"
	.sectionflags	@"SHF_NOTE_NV_TKINFO"
	.tkinfo
        /*0018*/ 	.word	0x00000081
        /*0030*/ 	.string	""
        /*0030*/ 	.string	"ptxas-blackwell"
        /*0030*/ 	.string	"Cuda compilation tools, release 12.9, V12.9.86"
        /*0030*/ 	.string	"Build cuda_12.9.r12.9/compiler.36037853_0"
        /*0030*/ 	.string	"-v  -suppress-debug-info  -lineinfo  -arch sm_100a "



//--------------------- .note.nv.cuver            --------------------------
	.section	.note.nv.cuver,"",@"SHT_NOTE"
	.sectionflags	@"SHF_NOTE_NV_CUVER"
        /*0018*/ 	.short	0x0001
        /*001a*/ 	.short	0x0064
        /*001c*/ 	.short	0x0001
        /*001e*/ 	.short	0x0000
        /*0020*/ 	.short	0x0001
        /*0022*/ 	.short	0x0000


//--------------------- .nv.info                  --------------------------
	.section	.nv.info,"",@"SHT_CUDA_INFO"
	.align	4


	//----- nvinfo : EIATTR_REGCOUNT
	.align		4
        /*0000*/ 	.byte	0x04, 0x2f
        /*0002*/ 	.short	(.L_1 - .L_0)
	.align		4
.L_0:
        /*0004*/ 	.word	index@(matmul_kernel)
        /*0008*/ 	.word	0x000000ff


	//----- nvinfo : EIATTR_FRAME_SIZE
	.align		4
.L_1:
        /*000c*/ 	.byte	0x04, 0x11
        /*000e*/ 	.short	(.L_3 - .L_2)
	.align		4
.L_2:
        /*0010*/ 	.word	index@(matmul_kernel)
        /*0014*/ 	.word	0x00000210


	//----- nvinfo : EIATTR_MIN_STACK_SIZE
	.align		4
.L_3:
        /*0018*/ 	.byte	0x04, 0x12
        /*001a*/ 	.short	(.L_5 - .L_4)
	.align		4
.L_4:
        /*001c*/ 	.word	index@(matmul_kernel)
        /*0020*/ 	.word	0x00000210
.L_5:


//--------------------- .nv.info.matmul_kernel    --------------------------
	.section	.nv.info.matmul_kernel,"",@"SHT_CUDA_INFO"
	.sectionflags	@""
	.align	4


	//----- nvinfo : EIATTR_CUDA_API_VERSION
	.align		4
        /*0000*/ 	.byte	0x04, 0x37
        /*0002*/ 	.short	(.L_7 - .L_6)
.L_6:
        /*0004*/ 	.word	0x00000081


	//----- nvinfo : EIATTR_KPARAM_INFO
	.align		4
.L_7:
        /*0008*/ 	.byte	0x04, 0x17
        /*000a*/ 	.short	(.L_9 - .L_8)
.L_8:
        /*000c*/ 	.word	0x00000000
        /*0010*/ 	.short	0x000d
        /*0012*/ 	.short	0x0048
        /*0014*/ 	.byte	0x00, 0xf4, 0x21, 0x00


	//----- nvinfo : EIATTR_KPARAM_INFO
	.align		4
.L_9:
        /*0018*/ 	.byte	0x04, 0x17
        /*001a*/ 	.short	(.L_11 - .L_10)
.L_10:
        /*001c*/ 	.word	0x00000000
        /*0020*/ 	.short	0x000c
        /*0022*/ 	.short	0x0040
        /*0024*/ 	.byte	0x00, 0xf4, 0x21, 0x00


	//----- nvinfo : EIATTR_KPARAM_INFO
	.align		4
.L_11:
        /*0028*/ 	.byte	0x04, 0x17
        /*002a*/ 	.short	(.L_13 - .L_12)
.L_12:
        /*002c*/ 	.word	0x00000000
        /*0030*/ 	.short	0x000b
        /*0032*/ 	.short	0x0038
        /*0034*/ 	.byte	0x00, 0xf0, 0x11, 0x00


	//----- nvinfo : EIATTR_KPARAM_INFO
	.align		4
.L_13:
        /*0038*/ 	.byte	0x04, 0x17
        /*003a*/ 	.short	(.L_15 - .L_14)
.L_14:
        /*003c*/ 	.word	0x00000000
        /*0040*/ 	.short	0x000a
        /*0042*/ 	.short	0x0034
        /*0044*/ 	.byte	0x00, 0xf0, 0x11, 0x00


	//----- nvinfo : EIATTR_KPARAM_INFO
	.align		4
.L_15:
        /*0048*/ 	.byte	0x04, 0x17
        /*004a*/ 	.short	(.L_17 - .L_16)
.L_16:
        /*004c*/ 	.word	0x00000000
        /*0050*/ 	.short	0x0009
        /*0052*/ 	.short	0x0030
        /*0054*/ 	.byte	0x00, 0xf0, 0x11, 0x00


	//----- nvinfo : EIATTR_KPARAM_INFO
	.align		4
.L_17:
        /*0058*/ 	.byte	0x04, 0x17
        /*005a*/ 	.short	(.L_19 - .L_18)
.L_18:
        /*005c*/ 	.word	0x00000000
        /*0060*/ 	.short	0x0008
        /*0062*/ 	.short	0x002c
        /*0064*/ 	.byte	0x00, 0xf0, 0x11, 0x00


	//----- nvinfo : EIATTR_KPARAM_INFO
	.align		4
.L_19:
        /*0068*/ 	.byte	0x04, 0x17
        /*006a*/ 	.short	(.L_21 - .L_20)
.L_20:
        /*006c*/ 	.word	0x00000000
        /*0070*/ 	.short	0x0007
        /*0072*/ 	.short	0x0028
        /*0074*/ 	.byte	0x00, 0xf0, 0x11, 0x00


	//----- nvinfo : EIATTR_KPARAM_INFO
	.align		4
.L_21:
        /*0078*/ 	.byte	0x04, 0x17
        /*007a*/ 	.short	(.L_23 - .L_22)
.L_22:
        /*007c*/ 	.word	0x00000000
        /*0080*/ 	.short	0x0006
        /*0082*/ 	.short	0x0024
        /*0084*/ 	.byte	0x00, 0xf0, 0x11, 0x00


	//----- nvinfo : EIATTR_KPARAM_INFO
	.align		4
.L_23:
        /*0088*/ 	.byte	0x04, 0x17
        /*008a*/ 	.short	(.L_25 - .L_24)
.L_24:
        /*008c*/ 	.word	0x00000000
        /*0090*/ 	.short	0x0005
        /*0092*/ 	.short	0x0020
        /*0094*/ 	.byte	0x00, 0xf0, 0x11, 0x00


	//----- nvinfo : EIATTR_KPARAM_INFO
	.align		4
.L_25:
        /*0098*/ 	.byte	0x04, 0x17
        /*009a*/ 	.short	(.L_27 - .L_26)
.L_26:
        /*009c*/ 	.word	0x00000000
        /*00a0*/ 	.short	0x0004
        /*00a2*/ 	.short	0x001c
        /*00a4*/ 	.byte	0x00, 0xf0, 0x11, 0x00


	//----- nvinfo : EIATTR_KPARAM_INFO
	.align		4
.L_27:
        /*00a8*/ 	.byte	0x04, 0x17
        /*00aa*/ 	.short	(.L_29 - .L_28)
.L_28:
        /*00ac*/ 	.word	0x00000000
        /*00b0*/ 	.short	0x0003
        /*00b2*/ 	.short	0x0018
        /*00b4*/ 	.byte	0x00, 0xf0, 0x11, 0x00


	//----- nvinfo : EIATTR_KPARAM_INFO
	.align		4
.L_29:
        /*00b8*/ 	.byte	0x04, 0x17
        /*00ba*/ 	.short	(.L_31 - .L_30)
.L_30:
        /*00bc*/ 	.word	0x00000000
        /*00c0*/ 	.short	0x0002
        /*00c2*/ 	.short	0x0010
        /*00c4*/ 	.byte	0x00, 0xf4, 0x21, 0x00


	//----- nvinfo : EIATTR_KPARAM_INFO
	.align		4
.L_31:
        /*00c8*/ 	.byte	0x04, 0x17
        /*00ca*/ 	.short	(.L_33 - .L_32)
.L_32:
        /*00cc*/ 	.word	0x00000000
        /*00d0*/ 	.short	0x0001
        /*00d2*/ 	.short	0x0008
        /*00d4*/ 	.byte	0x00, 0xf4, 0x21, 0x00


	//----- nvinfo : EIATTR_KPARAM_INFO
	.align		4
.L_33:
        /*00d8*/ 	.byte	0x04, 0x17
        /*00da*/ 	.short	(.L_35 - .L_34)
.L_34:
        /*00dc*/ 	.word	0x00000000
        /*00e0*/ 	.short	0x0000
        /*00e2*/ 	.short	0x0000
        /*00e4*/ 	.byte	0x00, 0xf4, 0x21, 0x00


	//----- nvinfo : EIATTR_SPARSE_MMA_MASK
	.align		4
.L_35:
        /*00e8*/ 	.byte	0x03, 0x50
        /*00ea*/ 	.short	0x0000


	//----- nvinfo : EIATTR_MAXREG_COUNT
	.align		4
        /*00ec*/ 	.byte	0x03, 0x1b
        /*00ee*/ 	.short	0x00ff


	//----- nvinfo : EIATTR_NUM_BARRIERS
	.align		4
        /*00f0*/ 	.byte	0x02, 0x4c
        /*00f2*/ 	.byte	0x01
	.zero		1


	//----- nvinfo : EIATTR_ANNOTATIONS
	.align		4
        /*00f4*/ 	.byte	0x04, 0x55
        /*00f6*/ 	.short	(.L_37 - .L_36)


	//   ....[0]....
.L_36:
        /*00f8*/ 	.word	0x00000001
        /*00fc*/ 	.byte	0x20, 0x07, 0x00, 0x00, 0x01, 0x00, 0x00, 0x00, 0x60, 0x07, 0x00, 0x00, 0x01, 0x00, 0x00, 0x00
        /* <DEDUP_REMOVED lines=153> */
        /*0a9c*/ 	.byte	0x00, 0xb3, 0x00, 0x00


	//----- nvinfo : EIATTR_VRC_CTA_INIT_COUNT
	.align		4
.L_37:
        /*0aa0*/ 	.byte	0x02, 0x4a
	.zero		1
	.zero		1


	//----- nvinfo : EIATTR_EXIT_INSTR_OFFSETS
	.align		4
        /*0aa4*/ 	.byte	0x04, 0x1c
        /*0aa6*/ 	.short	(.L_39 - .L_38)


	//   ....[0]....
.L_38:
        /*0aa8*/ 	.word	0x0000b620


	//   ....[1]....
        /*0aac*/ 	.word	0x0000b640


	//----- nvinfo : EIATTR_REQNTID
	.align		4
.L_39:
        /*0ab0*/ 	.byte	0x04, 0x10
        /*0ab2*/ 	.short	(.L_41 - .L_40)
.L_40:
        /*0ab4*/ 	.word	0x00000040
        /*0ab8*/ 	.word	0x00000001
        /*0abc*/ 	.word	0x00000001


	//----- nvinfo : EIATTR_CBANK_PARAM_SIZE
	.align		4
.L_41:
        /*0ac0*/ 	.byte	0x03, 0x19
        /*0ac2*/ 	.short	0x0050


	//----- nvinfo : EIATTR_PARAM_CBANK
	.align		4
        /*0ac4*/ 	.byte	0x04, 0x0a
        /*0ac6*/ 	.short	(.L_43 - .L_42)
	.align		4
.L_42:
        /*0ac8*/ 	.word	index@(.nv.constant0.matmul_kernel)
        /*0acc*/ 	.short	0x0380
        /*0ace*/ 	.short	0x0050


	//----- nvinfo : EIATTR_SW_WAR
	.align		4
.L_43:
        /*0ad0*/ 	.byte	0x04, 0x36
        /*0ad2*/ 	.short	(.L_45 - .L_44)
.L_44:
        /*0ad4*/ 	.word	0x00000008
.L_45:


//--------------------- .nv.compat                --------------------------
	.section	.nv.compat,"",@"SHT_CUDA_COMPAT_INFO"
	.align	4
        /*0000*/ 	.byte	0x02, 0x02, 0x02, 0x00, 0x02, 0x05, 0x05, 0x00, 0x02, 0x03, 0x00, 0x00, 0x02, 0x06, 0x01, 0x00


//--------------------- .nv.callgraph             --------------------------
	.section	.nv.callgraph,"",@"SHT_CUDA_CALLGRAPH"
	.align	4
	.sectionentsize	8
	.align		4
        /*0000*/ 	.word	0x00000000
	.align		4
        /*0004*/ 	.word	0xffffffff
	.align		4
        /*0008*/ 	.word	0x00000000
	.align		4
        /*000c*/ 	.word	0xfffffffe
	.align		4
        /*0010*/ 	.word	0x00000000
	.align		4
        /*0014*/ 	.word	0xfffffffd
	.align		4
        /*0018*/ 	.word	0x00000000
	.align		4
        /*001c*/ 	.word	0xfffffffc


//--------------------- .text.matmul_kernel       --------------------------
	.section	.text.matmul_kernel,"ax",@progbits
	.align	128
        .global         matmul_kernel
        .type           matmul_kernel,@function
        .size           matmul_kernel,(.L_x_3 - matmul_kernel)
        .other          matmul_kernel,@"STO_CUDA_ENTRY STV_DEFAULT"
matmul_kernel:
.text.matmul_kernel:
[----:B------:R-:W0:Y:S08]  /*0000*/  LDC R1, c[0x0][0x37c] ;  /* 0x0000df00ff017b82 */ /* 0x000e300000000800 */
[----:B------:R-:W1:Y:S01]  /*0010*/  LDC.64 R108, c[0x0][0x398] ;  /* 0x0000e600ff6c7b82 */ /* 0x000e620000000a00 */
[----:B------:R-:W2:Y:S01]  /*0020*/  S2R R5, SR_CTAID.X ;  /* 0x0000000000057919 */ /* 0x000ea20000002500 */
[----:B0-----:R-:W-:Y:S01]  /*0030*/  VIADD R1, R1, 0xfffffdf0 ;  /* 0xfffffdf001017836 */ /* 0x001fe20000000000 */
[----:B------:R-:W0:Y:S01]  /*0040*/  LDCU UR4, c[0x0][0x3a0] ;  /* 0x00007400ff0477ac */ /* 0x000e220008000800 */
[----:B------:R-:W-:Y:S01]  /*0050*/  CS2R R104, SRZ ;  /* 0x0000000000687805 */ /* 0x000fe2000001ff00 */
[----:B------:R-:W3:Y:S01]  /*0060*/  S2R R163, SR_TID.X ;  /* 0x0000000000a37919 */ /* 0x000ee20000002100 */
[----:B------:R-:W-:-:S02]  /*0070*/  CS2R R106, SRZ ;  /* 0x00000000006a7805 */ /* 0x000fc4000001ff00 */
[----:B------:R-:W-:Y:S02]  /*0080*/  CS2R R100, SRZ ;  /* 0x0000000000647805 */ /* 0x000fe4000001ff00 */
[----:B------:R-:W-:Y:S02]  /*0090*/  CS2R R102, SRZ ;  /* 0x0000000000667805 */ /* 0x000fe4000001ff00 */
[----:B------:R-:W-:Y:S02]  /*00a0*/  CS2R R96, SRZ ;  /* 0x0000000000607805 */ /* 0x000fe4000001ff00 */
[----:B------:R-:W-:Y:S02]  /*00b0*/  CS2R R98, SRZ ;  /* 0x0000000000627805 */ /* 0x000fe4000001ff00 */
[----:B------:R-:W-:Y:S02]  /*00c0*/  CS2R R92, SRZ ;  /* 0x00000000005c7805 */ /* 0x000fe4000001ff00 */
        /* <DEDUP_REMOVED lines=8> */
[----:B------:R-:W-:Y:S01]  /*0150*/  CS2R R78, SRZ ;  /* 0x00000000004e7805 */ /* 0x000fe2000001ff00 */
[----:B0-----:R-:W-:Y:S01]  /*0160*/  UIADD3 UR4, UPT, UPT, UR4, 0x1f, URZ ;  /* 0x0000001f04047890 */ /* 0x001fe2000fffe0ff */
[----:B------:R-:W-:Y:S02]  /*0170*/  CS2R R72, SRZ ;  /* 0x0000000000487805 */ /* 0x000fe4000001ff00 */
[----:B------:R-:W-:Y:S01]  /*0180*/  CS2R R74, SRZ ;  /* 0x00000000004a7805 */ /* 0x000fe2000001ff00 */
[----:B-1----:R-:W-:Y:S01]  /*0190*/  VIADD R0, R109, 0x7f ;  /* 0x0000007f6d007836 */ /* 0x002fe20000000000 */
[----:B------:R-:W-:Y:S01]  /*01a0*/  UISETP.GE.AND UP0, UPT, UR4, 0x20, UPT ;  /* 0x000000200400788c */ /* 0x000fe2000bf06270 */
[----:B------:R-:W-:Y:S02]  /*01b0*/  CS2R R68, SRZ ;  /* 0x0000000000447805 */ /* 0x000fe4000001ff00 */
[----:B------:R-:W-:-:S02]  /*01c0*/  CS2R R70, SRZ ;  /* 0x0000000000467805 */ /* 0x000fc4000001ff00 */
[----:B------:R-:W-:Y:S02]  /*01d0*/  CS2R R64, SRZ ;  /* 0x0000000000407805 */ /* 0x000fe4000001ff00 */
[----:B------:R-:W-:Y:S02]  /*01e0*/  SHF.R.S32.HI R3, RZ, 0x1f, R0 ;  /* 0x0000001fff037819 */ /* 0x000fe40000011400 */
[----:B------:R-:W-:Y:S02]  /*01f0*/  CS2R R66, SRZ ;  /* 0x0000000000427805 */ /* 0x000fe4000001ff00 */
[----:B------:R-:W-:Y:S02]  /*0200*/  CS2R R60, SRZ ;  /* 0x00000000003c7805 */ /* 0x000fe4000001ff00 */
[----:B------:R-:W-:Y:S02]  /*0210*/  CS2R R62, SRZ ;  /* 0x00000000003e7805 */ /* 0x000fe4000001ff00 */
[----:B------:R-:W-:-:S02]  /*0220*/  LEA.HI R3, R3, R0, RZ, 0x7 ;  /* 0x0000000003037211 */ /* 0x000fc400078f38ff */
[----:B------:R-:W-:Y:S02]  /*0230*/  CS2R R56, SRZ ;  /* 0x0000000000387805 */ /* 0x000fe4000001ff00 */
[----:B--2---:R-:W-:Y:S02]  /*0240*/  IABS R8, R5 ;  /* 0x0000000500087213 */ /* 0x004fe40000000000 */
[----:B------:R-:W-:Y:S02]  /*0250*/  CS2R R58, SRZ ;  /* 0x00000000003a7805 */ /* 0x000fe4000001ff00 */
[----:B------:R-:W-:Y:S02]  /*0260*/  SHF.R.S32.HI R3, RZ, 0x7, R3 ;  /* 0x00000007ff037819 */ /* 0x000fe40000011403 */
[----:B------:R-:W-:Y:S02]  /*0270*/  CS2R R52, SRZ ;  /* 0x0000000000347805 */ /* 0x000fe4000001ff00 */
[----:B---3--:R-:W-:-:S02]  /*0280*/  SHF.R.U32.HI R28, RZ, 0x5, R163 ;  /* 0x00000005ff1c7819 */ /* 0x008fc400000116a3 */
[----:B------:R-:W-:Y:S02]  /*0290*/  CS2R R54, SRZ ;  /* 0x0000000000367805 */ /* 0x000fe4000001ff00 */
[----:B------:R-:W-:Y:S01]  /*02a0*/  LOP3.LUT R163, R163, 0x1f, RZ, 0xc0, !PT ;  /* 0x0000001fa3a37812 */ /* 0x000fe200078ec0ff */
[----:B------:R-:W-:Y:S01]  /*02b0*/  IMAD.SHL.U32 R4, R3, 0x8, RZ ;  /* 0x0000000803047824 */ /* 0x000fe200078e00ff */
[----:B------:R-:W-:Y:S02]  /*02c0*/  SGXT.U32 R28, R28, 0x1 ;  /* 0x000000011c1c781a */ /* 0x000fe40000000000 */
[----:B------:R-:W-:Y:S02]  /*02d0*/  CS2R R48, SRZ ;  /* 0x0000000000307805 */ /* 0x000fe4000001ff00 */
[----:B------:R-:W-:Y:S02]  /*02e0*/  CS2R R50, SRZ ;  /* 0x0000000000327805 */ /* 0x000fe4000001ff00 */
[----:B------:R-:W-:-:S02]  /*02f0*/  CS2R R44, SRZ ;  /* 0x00000000002c7805 */ /* 0x000fc4000001ff00 */
[-C--:B------:R-:W-:Y:S02]  /*0300*/  IABS R7, R4.reuse ;  /* 0x0000000400077213 */ /* 0x080fe40000000000 */
[----:B------:R-:W-:Y:S02]  /*0310*/  CS2R R46, SRZ ;  /* 0x00000000002e7805 */ /* 0x000fe4000001ff00 */
[----:B------:R-:W-:Y:S01]  /*0320*/  IABS R10, R4 ;  /* 0x00000004000a7213 */ /* 0x000fe20000000000 */
[----:B------:R-:W0:Y:S01]  /*0330*/  LDCU.64 UR8, c[0x0][0x358] ;  /* 0x00006b00ff0877ac */ /* 0x000e220008000a00 */
[----:B------:R-:W1:Y:S08]  /*0340*/  I2F.RP R0, R7 ;  /* 0x0000000700007306 */ /* 0x000e700000209400 */
[----:B-1----:R-:W1:Y:S02]  /*0350*/  MUFU.RCP R0, R0 ;  /* 0x0000000000007308 */ /* 0x002e640000001000 */
[----:B-1----:R-:W-:-:S02]  /*0360*/  VIADD R2, R0, 0xffffffe ;  /* 0x0ffffffe00027836 */ /* 0x002fc40000000000 */
[----:B------:R-:W-:-:S04]  /*0370*/  IMAD.MOV R0, RZ, RZ, -R10 ;  /* 0x000000ffff007224 */ /* 0x000fc800078e0a0a */
[----:B------:R1:W2:Y:S02]  /*0380*/  F2I.FTZ.U32.TRUNC.NTZ R3, R2 ;  /* 0x0000000200037305 */ /* 0x0002a4000021f000 */
[----:B-1----:R-:W-:Y:S02]  /*0390*/  IMAD.MOV.U32 R2, RZ, RZ, RZ ;  /* 0x000000ffff027224 */ /* 0x002fe400078e00ff */
[----:B--2---:R-:W-:-:S04]  /*03a0*/  IMAD.MOV R6, RZ, RZ, -R3 ;  /* 0x000000ffff067224 */ /* 0x004fc800078e0a03 */
[----:B------:R-:W-:Y:S02]  /*03b0*/  IMAD R9, R6, R7, RZ ;  /* 0x0000000706097224 */ /* 0x000fe400078e02ff */
[----:B------:R-:W-:Y:S02]  /*03c0*/  IMAD.MOV.U32 R6, RZ, RZ, R8 ;  /* 0x000000ffff067224 */ /* 0x000fe400078e0008 */
[----:B------:R-:W-:-:S06]  /*03d0*/  IMAD.HI.U32 R3, R3, R9, R2 ;  /* 0x0000000903037227 */ /* 0x000fcc00078e0002 */
[----:B------:R-:W-:-:S04]  /*03e0*/  IMAD.HI.U32 R3, R3, R6, RZ ;  /* 0x0000000603037227 */ /* 0x000fc800078e00ff */
[----:B------:R-:W-:-:S05]  /*03f0*/  IMAD R0, R3, R0, R6 ;  /* 0x0000000003007224 */ /* 0x000fca00078e0206 */
[----:B------:R-:W-:-:S13]  /*0400*/  ISETP.GT.U32.AND P1, PT, R7, R0, PT ;  /* 0x000000000700720c */ /* 0x000fda0003f24070 */
[----:B------:R-:W-:Y:S02]  /*0410*/  @!P1 IMAD.IADD R0, R0, 0x1, -R7 ;  /* 0x0000000100009824 */ /* 0x000fe400078e0a07 */
[----:B------:R-:W-:Y:S01]  /*0420*/  @!P1 VIADD R3, R3, 0x1 ;  /* 0x0000000103039836 */ /* 0x000fe20000000000 */
[----:B------:R-:W-:Y:S02]  /*0430*/  ISETP.NE.AND P1, PT, R4, RZ, PT ;  /* 0x000000ff0400720c */ /* 0x000fe40003f25270 */
[----:B------:R-:W-:Y:S02]  /*0440*/  ISETP.GE.U32.AND P0, PT, R0, R7, PT ;  /* 0x000000070000720c */ /* 0x000fe40003f06070 */
[----:B------:R-:W-:-:S04]  /*0450*/  LOP3.LUT R0, R5, R4, RZ, 0x3c, !PT ;  /* 0x0000000405007212 */ /* 0x000fc800078e3cff */
[----:B------:R-:W-:Y:S01]  /*0460*/  ISETP.GE.AND P2, PT, R0, RZ, PT ;  /* 0x000000ff0000720c */ /* 0x000fe20003f46270 */
[----:B------:R-:W-:-:S06]  /*0470*/  VIADD R0, R108, 0x1f ;  /* 0x0000001f6c007836 */ /* 0x000fcc0000000000 */
[----:B------:R-:W-:-:S04]  /*0480*/  @P0 VIADD R3, R3, 0x1 ;  /* 0x0000000103030836 */ /* 0x000fc80000000000 */
[----:B------:R-:W-:Y:S01]  /*0490*/  IMAD.MOV.U32 R2, RZ, RZ, R3 ;  /* 0x000000ffff027224 */ /* 0x000fe200078e0003 */
[----:B------:R-:W-:-:S03]  /*04a0*/  SHF.R.S32.HI R3, RZ, 0x1f, R0 ;  /* 0x0000001fff037819 */ /* 0x000fc60000011400 */
[----:B------:R-:W-:Y:S01]  /*04b0*/  @!P2 IMAD.MOV R2, RZ, RZ, -R2 ;  /* 0x000000ffff02a224 */ /* 0x000fe200078e0a02 */
[----:B------:R-:W-:Y:S02]  /*04c0*/  @!P1 LOP3.LUT R2, RZ, R4, RZ, 0x33, !PT ;  /* 0x00000004ff029212 */ /* 0x000fe400078e33ff */
[----:B------:R-:W-:-:S03]  /*04d0*/  LEA.HI R3, R3, R0, RZ, 0x5 ;  /* 0x0000000003037211 */ /* 0x000fc600078f28ff */
[----:B------:R-:W-:Y:S02]  /*04e0*/  IMAD.SHL.U32 R6, R2, 0x8, RZ ;  /* 0x0000000802067824 */ /* 0x000fe400078e00ff */
[----:B------:R-:W-:-:S03]  /*04f0*/  IMAD.MOV R2, RZ, RZ, -R2 ;  /* 0x000000ffff027224 */ /* 0x000fc600078e0a02 */
[----:B------:R-:W-:Y:S01]  /*0500*/  LEA.HI.SX32 R3, R3, -R6, 0x1b ;  /* 0x8000000603037211 */ /* 0x000fe200078fdaff */
[----:B------:R-:W-:-:S03]  /*0510*/  IMAD R4, R4, R2, R5 ;  /* 0x0000000204047224 */ /* 0x000fc600078e0205 */
[----:B------:R-:W-:Y:S02]  /*0520*/  VIMNMX R11, PT, PT, R3, 0x8, PT ;  /* 0x00000008030b7848 */ /* 0x000fe40003fe0100 */
[----:B------:R-:W-:Y:S02]  /*0530*/  IABS R9, R4 ;  /* 0x0000000400097213 */ /* 0x000fe40000000000 */
[----:B------:R-:W-:-:S04]  /*0540*/  IABS R7, R11 ;  /* 0x0000000b00077213 */ /* 0x000fc80000000000 */
[----:B------:R-:W1:Y:S08]  /*0550*/  I2F.RP R0, R7 ;  /* 0x0000000700007306 */ /* 0x000e700000209400 */
[----:B-1----:R-:W1:Y:S02]  /*0560*/  MUFU.RCP R0, R0 ;  /* 0x0000000000007308 */ /* 0x002e640000001000 */
[----:B-1----:R-:W-:-:S06]  /*0570*/  VIADD R3, R0, 0xffffffe ;  /* 0x0ffffffe00037836 */ /* 0x002fcc0000000000 */
[----:B------:R-:W1:Y:S02]  /*0580*/  F2I.FTZ.U32.TRUNC.NTZ R3, R3 ;  /* 0x0000000300037305 */ /* 0x000e64000021f000 */
[----:B-1----:R-:W-:-:S04]  /*0590*/  IMAD.MOV R8, RZ, RZ, -R3 ;  /* 0x000000ffff087224 */ /* 0x002fc800078e0a03 */
[----:B------:R-:W-:Y:S01]  /*05a0*/  IMAD.MOV.U32 R2, RZ, RZ, R8 ;  /* 0x000000ffff027224 */ /* 0x000fe200078e0008 */
[----:B------:R-:W-:-:S03]  /*05b0*/  IABS R8, R11 ;  /* 0x0000000b00087213 */ /* 0x000fc60000000000 */
[----:B------:R-:W-:Y:S02]  /*05c0*/  IMAD R5, R2, R7, RZ ;  /* 0x0000000702057224 */ /* 0x000fe400078e02ff */
[----:B------:R-:W-:Y:S02]  /*05d0*/  IMAD.MOV.U32 R2, RZ, RZ, RZ ;  /* 0x000000ffff027224 */ /* 0x000fe400078e00ff */
[----:B------:R-:W-:Y:S02]  /*05e0*/  IMAD.MOV R0, RZ, RZ, -R8 ;  /* 0x000000ffff007224 */ /* 0x000fe400078e0a08 */
        /* <DEDUP_REMOVED lines=9> */
[----:B------:R-:W-:-:S07]  /*0680*/  ISETP.GE.AND P2, PT, R0, RZ, PT ;  /* 0x000000ff0000720c */ /* 0x000fce0003f46270 */
[----:B------:R-:W-:-:S06]  /*0690*/  @P0 VIADD R2, R2, 0x1 ;  /* 0x0000000102020836 */ /* 0x000fcc0000000000 */
[----:B------:R-:W-:Y:S01]  /*06a0*/  @!P2 IMAD.MOV R2, RZ, RZ, -R2 ;  /* 0x000000ffff02a224 */ /* 0x000fe200078e0a02 */
[----:B------:R-:W-:-:S05]  /*06b0*/  @!P1 LOP3.LUT R2, RZ, R11, RZ, 0x33, !PT ;  /* 0x0000000bff029212 */ /* 0x000fca00078e33ff */
[----:B------:R-:W-:Y:S02]  /*06c0*/  IMAD.SHL.U32 R3, R2, 0x80, RZ ;  /* 0x0000008002037824 */ /* 0x000fe400078e00ff */
[----:B------:R-:W-:-:S03]  /*06d0*/  IMAD.MOV R0, RZ, RZ, -R2 ;  /* 0x000000ffff007224 */ /* 0x000fc600078e0a02 */
[----:B------:R-:W-:Y:S01]  /*06e0*/  LOP3.LUT R17, R3, 0x2, R28, 0xfe, !PT ;  /* 0x0000000203117812 */ /* 0x000fe200078efe1c */
[----:B------:R-:W-:Y:S01]  /*06f0*/  IMAD R0, R11, R0, R4 ;  /* 0x000000000b007224 */ /* 0x000fe200078e0204 */
[C-C-:B------:R-:W-:Y:S02]  /*0700*/  LOP3.LUT R19, R3.reuse, 0x4, R28.reuse, 0xfe, !PT ;  /* 0x0000000403137812 */ /* 0x140fe400078efe1c */
[C-C-:B------:R-:W-:Y:S01]  /*0710*/  LOP3.LUT R21, R3.reuse, 0x6, R28.reuse, 0xfe, !PT ;  /* 0x0000000603157812 */ /* 0x140fe200078efe1c */
[----:B------:R1:W-:Y:S01]  /*0720*/  STL [R1+0xe4], R17 ;  /* 0x0000e41101007387 */ /* 0x0003e20000100800 */
[C---:B------:R-:W-:Y:S01]  /*0730*/  LOP3.LUT R23, R3.reuse, 0x8, R28, 0xfe, !PT ;  /* 0x0000000803177812 */ /* 0x040fe200078efe1c */
[----:B------:R-:W-:Y:S01]  /*0740*/  IMAD.IADD R0, R6, 0x1, R0 ;  /* 0x0000000106007824 */ /* 0x000fe200078e0200 */
[C-C-:B------:R-:W-:Y:S01]  /*0750*/  LOP3.LUT R25, R3.reuse, 0xa, R28.reuse, 0xfe, !PT ;  /* 0x0000000a03197812 */ /* 0x140fe200078efe1c */
[----:B------:R1:W-:Y:S01]  /*0760*/  STL [R1+0xe0], R19 ;  /* 0x0000e01301007387 */ /* 0x0003e20000100800 */
[C-C-:B------:R-:W-:Y:S01]  /*0770*/  LOP3.LUT R27, R3.reuse, 0xc, R28.reuse, 0xfe, !PT ;  /* 0x0000000c031b7812 */ /* 0x140fe200078efe1c */
[----:B------:R-:W-:Y:S01]  /*0780*/  IMAD R15, R0, 0x20, R163 ;  /* 0x00000020000f7824 */ /* 0x000fe200078e02a3 */
[C-C-:B------:R-:W-:Y:S01]  /*0790*/  LOP3.LUT R29, R3.reuse, 0xe, R28.reuse, 0xfe, !PT ;  /* 0x0000000e031d7812 */ /* 0x140fe200078efe1c */
[----:B------:R1:W-:Y:S01]  /*07a0*/  STL [R1+0xdc], R21 ;  /* 0x0000dc1501007387 */ /* 0x0003e20000100800 */
[----:B------:R-:W-:-:S02]  /*07b0*/  LOP3.LUT R31, R3, 0x10, R28, 0xfe, !PT ;  /* 0x00000010031f7812 */ /* 0x000fc400078efe1c */
[C-C-:B------:R-:W-:Y:S01]  /*07c0*/  LOP3.LUT R33, R3.reuse, 0x12, R28.reuse, 0xfe, !PT ;  /* 0x0000001203217812 */ /* 0x140fe200078efe1c */
[----:B------:R1:W-:Y:S01]  /*07d0*/  STL [R1+0xd8], R23 ;  /* 0x0000d81701007387 */ /* 0x0003e20000100800 */
[C-C-:B------:R-:W-:Y:S02]  /*07e0*/  LOP3.LUT R35, R3.reuse, 0x14, R28.reuse, 0xfe, !PT ;  /* 0x0000001403237812 */ /* 0x140fe400078efe1c */
[C-C-:B------:R-:W-:Y:S01]  /*07f0*/  LOP3.LUT R37, R3.reuse, 0x16, R28.reuse, 0xfe, !PT ;  /* 0x0000001603257812 */ /* 0x140fe200078efe1c */
[----:B------:R1:W-:Y:S01]  /*0800*/  STL [R1+0xd4], R25 ;  /* 0x0000d41901007387 */ /* 0x0003e20000100800 */
[C---:B------:R-:W-:Y:S02]  /*0810*/  LOP3.LUT R2, R3.reuse, R28, RZ, 0xfc, !PT ;  /* 0x0000001c03027212 */ /* 0x040fe400078efcff */
[C-C-:B------:R-:W-:Y:S01]  /*0820*/  LOP3.LUT R39, R3.reuse, 0x18, R28.reuse, 0xfe, !PT ;  /* 0x0000001803277812 */ /* 0x140fe200078efe1c */
[----:B------:R1:W-:Y:S01]  /*0830*/  STL [R1+0xd0], R27 ;  /* 0x0000d01b01007387 */ /* 0x0003e20000100800 */
[----:B------:R-:W-:-:S02]  /*0840*/  LOP3.LUT R41, R3, 0x1a, R28, 0xfe, !PT ;  /* 0x0000001a03297812 */ /* 0x000fc400078efe1c */
[C-C-:B------:R-:W-:Y:S01]  /*0850*/  LOP3.LUT R43, R3.reuse, 0x1c, R28.reuse, 0xfe, !PT ;  /* 0x0000001c032b7812 */ /* 0x140fe200078efe1c */
[----:B------:R1:W-:Y:S01]  /*0860*/  STL [R1+0xcc], R29 ;  /* 0x0000cc1d01007387 */ /* 0x0003e20000100800 */
[----:B------:R-:W-:Y:S02]  /*0870*/  LOP3.LUT R111, R3, 0x1e, R28, 0xfe, !PT ;  /* 0x0000001e036f7812 */ /* 0x000fe400078efe1c */
[C---:B------:R-:W-:Y:S01]  /*0880*/  LOP3.LUT R113, R2.reuse, 0x20, RZ, 0xfc, !PT ;  /* 0x0000002002717812 */ /* 0x040fe200078efcff */
[----:B------:R1:W-:Y:S01]  /*0890*/  STL [R1+0xc8], R31 ;  /* 0x0000c81f01007387 */ /* 0x0003e20000100800 */
[C---:B------:R-:W-:Y:S02]  /*08a0*/  LOP3.LUT R115, R2.reuse, 0x22, RZ, 0xfc, !PT ;  /* 0x0000002202737812 */ /* 0x040fe400078efcff */
[C---:B------:R-:W-:Y:S01]  /*08b0*/  LOP3.LUT R117, R2.reuse, 0x24, RZ, 0xfc, !PT ;  /* 0x0000002402757812 */ /* 0x040fe200078efcff */
[----:B------:R1:W-:Y:S01]  /*08c0*/  STL [R1+0xc4], R33 ;  /* 0x0000c42101007387 */ /* 0x0003e20000100800 */
[----:B------:R-:W-:-:S02]  /*08d0*/  LOP3.LUT R119, R2, 0x26, RZ, 0xfc, !PT ;  /* 0x0000002602777812 */ /* 0x000fc400078efcff */
[C---:B------:R-:W-:Y:S01]  /*08e0*/  LOP3.LUT R121, R2.reuse, 0x28, RZ, 0xfc, !PT ;  /* 0x0000002802797812 */ /* 0x040fe200078efcff */
[----:B------:R1:W-:Y:S01]  /*08f0*/  STL [R1+0xc0], R35 ;  /* 0x0000c02301007387 */ /* 0x0003e20000100800 */
[C---:B------:R-:W-:Y:S02]  /*0900*/  LOP3.LUT R123, R2.reuse, 0x2a, RZ, 0xfc, !PT ;  /* 0x0000002a027b7812 */ /* 0x040fe400078efcff */
        /* <DEDUP_REMOVED lines=62> */
[----:B------:R-:W-:-:S03]  /*0cf0*/  LOP3.LUT R173, R2, 0x7e, RZ, 0xfc, !PT ;  /* 0x0000007e02ad7812 */ /* 0x000fc600078efcff */
[----:B------:R1:W-:Y:S04]  /*0d00*/  STL [R1+0x168], R140 ;  /* 0x0001688c01007387 */ /* 0x0003e80000100800 */
        /* <DEDUP_REMOVED lines=31> */
[----:B------:R1:W-:Y:S01]  /*0f00*/  STL [R1+0xe8], R15 ;  /* 0x0000e80f01007387 */ /* 0x0003e20000100800 */
[----:B0-----:R-:W-:Y:S05]  /*0f10*/  BRA.U !UP0, `(.L_x_0) ;  /* 0x0000007d08787547 */ /* 0x001fea000b800000 */
[----:B------:R-:W-:Y:S01]  /*0f20*/  IABS R3, R109 ;  /* 0x0000006d00037213 */ /* 0x000fe20000000000 */
[----:B------:R-:W0:Y:S01]  /*0f30*/  LDCU UR5, c[0x0][0x3b0] ;  /* 0x00007600ff0577ac */ /* 0x000e220008000800 */
[----:B------:R-:W-:Y:S02]  /*0f40*/  IABS R0, R108 ;  /* 0x0000006c00007213 */ /* 0x000fe40000000000 */
[----:B------:R-:W2:Y:S01]  /*0f50*/  I2F.RP R8, R3 ;  /* 0x0000000300087306 */ /* 0x000ea20000209400 */
[----:B------:R-:W-:Y:S01]  /*0f60*/  IABS R14, R169 ;  /* 0x000000a9000e7213 */ /* 0x000fe20000000000 */
[----:B------:R-:W3:Y:S01]  /*0f70*/  LDCU.128 UR12, c[0x0][0x380] ;  /* 0x00007000ff0c77ac */ /* 0x000ee20008000c00 */
[----:B------:R-:W-:Y:S02]  /*0f80*/  IABS R20, R166 ;  /* 0x000000a600147213 */ /* 0x000fe40000000000 */
[----:B------:R-:W-:Y:S01]  /*0f90*/  IABS R24, R164 ;  /* 0x000000a400187213 */ /* 0x000fe20000000000 */
[----:B------:R-:W4:Y:S01]  /*0fa0*/  LDCU UR10, c[0x0][0x3a4] ;  /* 0x00007480ff0a77ac */ /* 0x000f220008000800 */
[----:B------:R-:W-:Y:S01]  /*0fb0*/  IABS R32, R159 ;  /* 0x0000009f00207213 */ /* 0x000fe20000000000 */
[----:B------:R-:W5:Y:S01]  /*0fc0*/  I2F.RP R9, R0 ;  /* 0x0000000000097306 */ /* 0x000f620000209400 */
[----:B------:R-:W-:Y:S01]  /*0fd0*/  IABS R36, R157 ;  /* 0x0000009d00247213 */ /* 0x000fe20000000000 */
[----:B------:R-:W1:Y:S01]  /*0fe0*/  LDCU UR6, c[0x0][0x3ac] ;  /* 0x00007580ff0677ac */ /* 0x000e620008000800 */
[----:B------:R-:W-:-:S02]  /*0ff0*/  IABS R12, R171 ;  /* 0x000000ab000c7213 */ /* 0x000fc40000000000 */
[----:B------:R-:W-:Y:S01]  /*1000*/  IABS R42, R154 ;  /* 0x0000009a002a7213 */ /* 0x000fe20000000000 */
[----:B------:R-:W0:Y:S01]  /*1010*/  LDCU UR7, c[0x0][0x3a0] ;  /* 0x00007400ff0777ac */ /* 0x000e220008000800 */
[----:B------:R-:W-:Y:S01]  /*1020*/  IABS R46, R152 ;  /* 0x00000098002e7213 */ /* 0x000fe20000000000 */
[----:B--2---:R-:W2:Y:S01]  /*1030*/  MUFU.RCP R8, R8 ;  /* 0x0000000800087308 */ /* 0x004ea20000001000 */
[----:B------:R-:W-:Y:S02]  /*1040*/  IABS R18, R167 ;  /* 0x000000a700127213 */ /* 0x000fe40000000000 */
[----:B------:R-:W-:Y:S02]  /*1050*/  IABS R52, R149 ;  /* 0x0000009500347213 */ /* 0x000fe40000000000 */
[----:B------:R-:W-:Y:S02]  /*1060*/  IABS R22, R165 ;  /* 0x000000a500167213 */ /* 0x000fe40000000000 */
[----:B------:R-:W-:Y:S01]  /*1070*/  IABS R30, R160 ;  /* 0x000000a0001e7213 */ /* 0x000fe20000000000 */
[----:B-----5:R-:W5:Y:S01]  /*1080*/  MUFU.RCP R9, R9 ;  /* 0x0000000900097308 */ /* 0x020f620000001000 */
[----:B------:R-:W-:-:S02]  /*1090*/  IABS R56, R147 ;  /* 0x0000009300387213 */ /* 0x000fc40000000000 */
[----:B------:R-:W-:Y:S01]  /*10a0*/  IABS R34, R158 ;  /* 0x0000009e00227213 */ /* 0x000fe20000000000 */
[----:B-1----:R-:W-:Y:S01]  /*10b0*/  IMAD R163, R163, UR6, RZ ;  /* 0x00000006a3a37c24 */ /* 0x002fe2000f8e02ff */
[----:B------:R-:W-:Y:S02]  /*10c0*/  IABS R62, R144 ;  /* 0x00000090003e7213 */ /* 0x000fe40000000000 */
[----:B------:R-:W-:Y:S01]  /*10d0*/  IABS R40, R155 ;  /* 0x0000009b00287213 */ /* 0x000fe20000000000 */
[----:B--2---:R-:W-:Y:S01]  /*10e0*/  VIADD R5, R8, 0xffffffe ;  /* 0x0ffffffe08057836 */ /* 0x004fe20000000000 */
[----:B------:R-:W-:Y:S02]  /*10f0*/  IABS R66, R142 ;  /* 0x0000008e00427213 */ /* 0x000fe40000000000 */
[----:B------:R-:W-:Y:S02]  /*1100*/  IABS R44, R153 ;  /* 0x00000099002c7213 */ /* 0x000fe40000000000 */
[----:B------:R-:W-:Y:S01]  /*1110*/  IABS R72, R139 ;  /* 0x0000008b00487213 */ /* 0x000fe20000000000 */
[----:B------:R-:W1:Y:S01]  /*1120*/  F2I.FTZ.U32.TRUNC.NTZ R5, R5 ;  /* 0x0000000500057305 */ /* 0x000e62000021f000 */
[----:B------:R-:W-:Y:S01]  /*1130*/  IABS R50, R150 ;  /* 0x0000009600327213 */ /* 0x000fe20000000000 */
[----:B-----5:R-:W-:Y:S01]  /*1140*/  VIADD R6, R9, 0xffffffe ;  /* 0x0ffffffe09067836 */ /* 0x020fe20000000000 */
[----:B------:R-:W-:-:S02]  /*1150*/  IABS R9, R173 ;  /* 0x000000ad00097213 */ /* 0x000fc40000000000 */
[----:B------:R-:W-:Y:S02]  /*1160*/  IABS R76, R137 ;  /* 0x00000089004c7213 */ /* 0x000fe40000000000 */
[----:B------:R-:W-:Y:S01]  /*1170*/  IABS R54, R148 ;  /* 0x0000009400367213 */ /* 0x000fe20000000000 */
[----:B------:R2:W5:Y:S01]  /*1180*/  F2I.FTZ.U32.TRUNC.NTZ R7, R6 ;  /* 0x0000000600077305 */ /* 0x000562000021f000 */
[----:B------:R-:W-:Y:S02]  /*1190*/  IABS R60, R145 ;  /* 0x00000091003c7213 */ /* 0x000fe40000000000 */
[----:B------:R-:W-:Y:S02]  /*11a0*/  IABS R82, R133 ;  /* 0x0000008500527213 */ /* 0x000fe40000000000 */
[----:B------:R-:W-:Y:S01]  /*11b0*/  IABS R64, R143 ;  /* 0x0000008f00407213 */ /* 0x000fe20000000000 */
[----:B-1----:R-:W-:Y:S01]  /*11c0*/  IMAD.MOV R4, RZ, RZ, -R5 ;  /* 0x000000ffff047224 */ /* 0x002fe200078e0a05 */
[----:B------:R-:W-:Y:S01]  /*11d0*/  IABS R86, R129 ;  /* 0x0000008100567213 */ /* 0x000fe20000000000 */
[----:B--2---:R-:W-:Y:S01]  /*11e0*/  IMAD.MOV.U32 R6, RZ, RZ, RZ ;  /* 0x000000ffff067224 */ /* 0x004fe200078e00ff */
[----:B------:R-:W-:Y:S01]  /*11f0*/  IABS R70, R140 ;  /* 0x0000008c00467213 */ /* 0x000fe20000000000 */
[----:B------:R-:W-:Y:S01]  /*1200*/  IMAD R11, R4, R3, RZ ;  /* 0x00000003040b7224 */ /* 0x000fe200078e02ff */
[----:B------:R-:W-:Y:S01]  /*1210*/  IABS R92, R123 ;  /* 0x0000007b005c7213 */ /* 0x000fe20000000000 */
[----:B------:R-:W-:Y:S01]  /*1220*/  IMAD.MOV.U32 R4, RZ, RZ, RZ ;  /* 0x000000ffff047224 */ /* 0x000fe200078e00ff */
[----:B------:R-:W-:Y:S01]  /*1230*/  IABS R74, R138 ;  /* 0x0000008a004a7213 */ /* 0x000fe20000000000 */
[----:B-----5:R-:W-:Y:S01]  /*1240*/  IMAD.MOV R13, RZ, RZ, -R7 ;  /* 0x000000ffff0d7224 */ /* 0x020fe200078e0a07 */
[----:B------:R-:W-:Y:S01]  /*1250*/  IABS R80, R135 ;  /* 0x0000008700507213 */ /* 0x000fe20000000000 */
[----:B------:R-:W-:Y:S01]  /*1260*/  IMAD.HI.U32 R4, R5, R11, R4 ;  /* 0x0000000b05047227 */ /* 0x000fe200078e0004 */
[----:B------:R-:W-:-:S02]  /*1270*/  IABS R96, R119 ;  /* 0x0000007700607213 */ /* 0x000fc40000000000 */
[----:B------:R-:W-:Y:S01]  /*1280*/  IABS R84, R131 ;  /* 0x0000008300547213 */ /* 0x000fe20000000000 */
[----:B------:R-:W-:Y:S01]  /*1290*/  IMAD R13, R13, R0, RZ ;  /* 0x000000000d0d7224 */ /* 0x000fe200078e02ff */
[----:B------:R-:W-:Y:S01]  /*12a0*/  IABS R102, R113 ;  /* 0x0000007100667213 */ /* 0x000fe20000000000 */
[----:B------:R-:W-:Y:S01]  /*12b0*/  IMAD.HI.U32 R5, R4, R9, RZ ;  /* 0x0000000904057227 */ /* 0x000fe200078e00ff */
[----:B------:R-:W-:Y:S02]  /*12c0*/  IABS R90, R125 ;  /* 0x0000007d005a7213 */ /* 0x000fe40000000000 */
[----:B------:R-:W-:Y:S01]  /*12d0*/  IABS R106, R43 ;  /* 0x0000002b006a7213 */ /* 0x000fe20000000000 */
[----:B------:R-:W-:Y:S01]  /*12e0*/  IMAD.MOV R10, RZ, RZ, -R5 ;  /* 0x000000ffff0a7224 */ /* 0x000fe200078e0a05 */
[----:B------:R-:W-:Y:S01]  /*12f0*/  IABS R94, R121 ;  /* 0x00000079005e7213 */ /* 0x000fe20000000000 */
[----:B------:R-:W-:Y:S01]  /*1300*/  IMAD.HI.U32 R5, R7, R13, R6 ;  /* 0x0000000d07057227 */ /* 0x000fe200078e0006 */
[----:B------:R-:W-:-:S02]  /*1310*/  IABS R13, R170 ;  /* 0x000000aa000d7213 */ /* 0x000fc40000000000 */
[----:B------:R-:W-:Y:S01]  /*1320*/  IABS R100, R115 ;  /* 0x0000007300647213 */ /* 0x000fe20000000000 */
[----:B------:R-:W-:Y:S01]  /*1330*/  IMAD R6, R3, R10, R9 ;  /* 0x0000000a03067224 */ /* 0x000fe200078e0209 */
[----:B------:R-:W-:Y:S01]  /*1340*/  IABS R114, R37 ;  /* 0x0000002500727213 */ /* 0x000fe20000000000 */
[C---:B------:R-:W-:Y:S01]  /*1350*/  IMAD.HI.U32 R9, R4.reuse, R14, RZ ;  /* 0x0000000e04097227 */ /* 0x040fe200078e00ff */
[----:B------:R-:W-:Y:S02]  /*1360*/  IABS R104, R111 ;  /* 0x0000006f00687213 */ /* 0x000fe40000000000 */
[----:B------:R-:W-:Y:S01]  /*1370*/  IABS R118, R33 ;  /* 0x0000002100767213 */ /* 0x000fe20000000000 */
[----:B------:R-:W-:Y:S01]  /*1380*/  IMAD.MOV R9, RZ, RZ, -R9 ;  /* 0x000000ffff097224 */ /* 0x000fe200078e0a09 */
[----:B------:R-:W-:Y:S01]  /*1390*/  IABS R112, R39 ;  /* 0x0000002700707213 */ /* 0x000fe20000000000 */
[----:B------:R-:W-:Y:S01]  /*13a0*/  IMAD.HI.U32 R7, R4, R12, RZ ;  /* 0x0000000c04077227 */ /* 0x000fe200078e00ff */
[----:B------:R-:W-:-:S02]  /*13b0*/  IABS R124, R27 ;  /* 0x0000001b007c7213 */ /* 0x000fc40000000000 */
[----:B------:R-:W-:Y:S01]  /*13c0*/  IABS R116, R35 ;  /* 0x0000002300747213 */ /* 0x000fe20000000000 */
[C---:B------:R-:W-:Y:S01]  /*13d0*/  IMAD R14, R3.reuse, R9, R14 ;  /* 0x00000009030e7224 */ /* 0x040fe200078e020e */
[----:B------:R-:W-:Y:S01]  /*13e0*/  IABS R134, R2 ;  /* 0x0000000200867213 */ /* 0x000fe20000000000 */
[C---:B------:R-:W-:Y:S01]  /*13f0*/  IMAD.HI.U32 R9, R4.reuse, R20, RZ ;  /* 0x0000001404097227 */ /* 0x040fe200078e00ff */
[----:B------:R-:W-:Y:S02]  /*1400*/  IABS R11, R172 ;  /* 0x000000ac000b7213 */ /* 0x000fe40000000000 */
[----:B------:R-:W-:Y:S01]  /*1410*/  IABS R16, R168 ;  /* 0x000000a800107213 */ /* 0x000fe20000000000 */
[----:B------:R-:W-:Y:S01]  /*1420*/  IMAD.MOV R9, RZ, RZ, -R9 ;  /* 0x000000ffff097224 */ /* 0x000fe200078e0a09 */
[C---:B------:R-:W-:Y:S01]  /*1430*/  ISETP.GT.U32.AND P2, PT, R3.reuse, R6, PT ;  /* 0x000000060300720c */ /* 0x040fe20003f44070 */
[----:B------:R-:W-:Y:S01]  /*1440*/  IMAD.MOV R7, RZ, RZ, -R7 ;  /* 0x000000ffff077224 */ /* 0x000fe200078e0a07 */
[----:B------:R-:W-:Y:S01]  /*1450*/  IABS R26, R161 ;  /* 0x000000a1001a7213 */ /* 0x000fe20000000000 */
[C---:B------:R-:W-:Y:S01]  /*1460*/  IMAD R20, R3.reuse, R9, R20 ;  /* 0x0000000903147224 */ /* 0x040fe200078e0214 */
[----:B------:R-:W-:Y:S01]  /*1470*/  ISETP.GT.U32.AND P0, PT, R3, R14, PT ;  /* 0x0000000e0300720c */ /* 0x000fe20003f04070 */
[----:B------:R-:W-:Y:S01]  /*1480*/  IMAD.HI.U32 R9, R4, R24, RZ ;  /* 0x0000001804097227 */ /* 0x000fe200078e00ff */
[----:B------:R-:W-:-:S02]  /*1490*/  IABS R38, R156 ;  /* 0x0000009c00267213 */ /* 0x000fc40000000000 */
[----:B------:R-:W-:Y:S01]  /*14a0*/  IABS R48, R151 ;  /* 0x0000009700307213 */ /* 0x000fe20000000000 */
[----:B------:R-:W-:Y:S01]  /*14b0*/  IMAD.MOV R9, RZ, RZ, -R9 ;  /* 0x000000ffff097224 */ /* 0x000fe200078e0a09 */
[----:B------:R-:W-:Y:S01]  /*14c0*/  IABS R58, R146 ;  /* 0x00000092003a7213 */ /* 0x000fe20000000000 */
[C---:B------:R-:W-:Y:S01]  /*14d0*/  IMAD R10, R3.reuse, R7, R12 ;  /* 0x00000007030a7224 */ /* 0x040fe200078e020c */
[----:B------:R-:W-:Y:S01]  /*14e0*/  IABS R68, R141 ;  /* 0x0000008d00447213 */ /* 0x000fe20000000000 */
[C---:B------:R-:W-:Y:S01]  /*14f0*/  IMAD R24, R3.reuse, R9, R24 ;  /* 0x0000000903187224 */ /* 0x040fe200078e0218 */
[----:B------:R-:W-:Y:S01]  /*1500*/  IABS R78, R136 ;  /* 0x00000088004e7213 */ /* 0x000fe20000000000 */
[C---:B------:R-:W-:Y:S01]  /*1510*/  IMAD.HI.U32 R9, R4.reuse, R32, RZ ;  /* 0x0000002004097227 */ /* 0x040fe200078e00ff */
[----:B------:R-:W-:Y:S02]  /*1520*/  ISETP.GT.U32.AND P5, PT, R3, R10, PT ;  /* 0x0000000a0300720c */ /* 0x000fe40003fa4070 */
        /* <DEDUP_REMOVED lines=12> */
[----:B------:R-:W-:Y:S01]  /*15f0*/  IABS R128, R23 ;  /* 0x0000001700807213 */ /* 0x000fe20000000000 */
[----:B------:R-:W-:Y:S01]  /*1600*/  IMAD.MOV R12, RZ, RZ, -R7 ;  /* 0x000000ffff0c7224 */ /* 0x000fe200078e0a07 */
[----:B------:R-:W-:Y:S01]  /*1610*/  IABS R132, R19 ;  /* 0x0000001300847213 */ /* 0x000fe20000000000 */
[----:B------:R-:W-:Y:S01]  /*1620*/  IMAD R36, R3, R9, R36 ;  /* 0x0000000903247224 */ /* 0x000fe200078e0224 */
[----:B------:R-:W-:Y:S01]  /*1630*/  IABS R162, R15 ;  /* 0x0000000f00a27213 */ /* 0x000fe20000000000 */
[----:B------:R-:W-:-:S04]  /*1640*/  IMAD.HI.U32 R9, R4, R42, RZ ;  /* 0x0000002a04097227 */ /* 0x000fc800078e00ff */
[----:B------:R-:W-:Y:S02]  /*1650*/  IMAD.MOV R9, RZ, RZ, -R9 ;  /* 0x000000ffff097224 */ /* 0x000fe400078e0a09 */
[----:B------:R-:W-:-:S04]  /*1660*/  IMAD.HI.U32 R7, R4, R18, RZ ;  /* 0x0000001204077227 */ /* 0x000fc800078e00ff */
[----:B------:R-:W-:Y:S02]  /*1670*/  IMAD R42, R3, R9, R42 ;  /* 0x00000009032a7224 */ /* 0x000fe400078e022a */
[----:B------:R-:W-:-:S04]  /*1680*/  IMAD.HI.U32 R9, R4, R46, RZ ;  /* 0x0000002e04097227 */ /* 0x000fc800078e00ff */
[----:B------:R-:W-:Y:S02]  /*1690*/  IMAD.MOV R9, RZ, RZ, -R9 ;  /* 0x000000ffff097224 */ /* 0x000fe400078e0a09 */
[----:B------:R-:W-:Y:S02]  /*16a0*/  IMAD.MOV R7, RZ, RZ, -R7 ;  /* 0x000000ffff077224 */ /* 0x000fe400078e0a07 */
[----:B------:R-:W-:Y:S02]  /*16b0*/  IMAD R46, R3, R9, R46 ;  /* 0x00000009032e7224 */ /* 0x000fe400078e022e */
[----:B------:R-:W-:-:S04]  /*16c0*/  IMAD.HI.U32 R9, R4, R52, RZ ;  /* 0x0000003404097227 */ /* 0x000fc800078e00ff */
[----:B------:R-:W-:Y:S02]  /*16d0*/  IMAD R18, R3, R7, R18 ;  /* 0x0000000703127224 */ /* 0x000fe400078e0212 */
[----:B------:R-:W-:-:S04]  /*16e0*/  IMAD.HI.U32 R7, R4, R22, RZ ;  /* 0x0000001604077227 */ /* 0x000fc800078e00ff */
[----:B------:R-:W-:Y:S02]  /*16f0*/  IMAD.MOV R9, RZ, RZ, -R9 ;  /* 0x000000ffff097224 */ /* 0x000fe400078e0a09 */
[C---:B------:R-:W-:Y:S02]  /*1700*/  IMAD R12, R3.reuse, R12, R13 ;  /* 0x0000000c030c7224 */ /* 0x040fe400078e020d */
[----:B------:R-:W-:Y:S02]  /*1710*/  IMAD.MOV R13, RZ, RZ, -R7 ;  /* 0x000000ffff0d7224 */ /* 0x000fe400078e0a07 */
[C---:B------:R-:W-:Y:S01]  /*1720*/  IMAD R52, R3.reuse, R9, R52 ;  /* 0x0000000903347224 */ /* 0x040fe200078e0234 */
[----:B------:R-:W-:Y:S01]  /*1730*/  ISETP.GT.U32.AND P4, PT, R3, R12, PT ;  /* 0x0000000c0300720c */ /* 0x000fe20003f84070 */
[----:B------:R-:W-:-:S04]  /*1740*/  IMAD.HI.U32 R7, R4, R30, RZ ;  /* 0x0000001e04077227 */ /* 0x000fc800078e00ff */
[----:B------:R-:W-:-:S04]  /*1750*/  IMAD.HI.U32 R9, R4, R56, RZ ;  /* 0x0000003804097227 */ /* 0x000fc800078e00ff */
[----:B------:R-:W-:Y:S02]  /*1760*/  IMAD.MOV R7, RZ, RZ, -R7 ;  /* 0x000000ffff077224 */ /* 0x000fe400078e0a07 */
[----:B------:R-:W-:Y:S02]  /*1770*/  IMAD.MOV R9, RZ, RZ, -R9 ;  /* 0x000000ffff097224 */ /* 0x000fe400078e0a09 */
[C---:B------:R-:W-:Y:S02]  /*1780*/  IMAD R30, R3.reuse, R7, R30 ;  /* 0x00000007031e7224 */ /* 0x040fe400078e021e */
[----:B------:R-:W-:Y:S02]  /*1790*/  IMAD R56, R3, R9, R56 ;  /* 0x0000000903387224 */ /* 0x000fe400078e0238 */
[----:B------:R-:W-:-:S04]  /*17a0*/  IMAD.HI.U32 R7, R4, R34, RZ ;  /* 0x0000002204077227 */ /* 0x000fc800078e00ff */
[----:B------:R-:W-:-:S04]  /*17b0*/  IMAD.HI.U32 R9, R4, R62, RZ ;  /* 0x0000003e04097227 */ /* 0x000fc800078e00ff */
[----:B------:R-:W-:Y:S02]  /*17c0*/  IMAD R22, R3, R13, R22 ;  /* 0x0000000d03167224 */ /* 0x000fe400078e0216 */
[----:B------:R-:W-:Y:S02]  /*17d0*/  IMAD.MOV R13, RZ, RZ, -R7 ;  /* 0x000000ffff0d7224 */ /* 0x000fe400078e0a07 */
[----:B------:R-:W-:Y:S02]  /*17e0*/  IMAD.MOV R9, RZ, RZ, -R9 ;  /* 0x000000ffff097224 */ /* 0x000fe400078e0a09 */
[----:B------:R-:W-:-:S04]  /*17f0*/  IMAD.HI.U32 R7, R4, R40, RZ ;  /* 0x0000002804077227 */ /* 0x000fc800078e00ff */
[----:B------:R-:W-:Y:S02]  /*1800*/  IMAD R62, R3, R9, R62 ;  /* 0x00000009033e7224 */ /* 0x000fe400078e023e */
[----:B------:R-:W-:Y:S02]  /*1810*/  IMAD.MOV R7, RZ, RZ, -R7 ;  /* 0x000000ffff077224 */ /* 0x000fe400078e0a07 */
[----:B------:R-:W-:-:S04]  /*1820*/  IMAD.HI.U32 R9, R4, R66, RZ ;  /* 0x0000004204097227 */ /* 0x000fc800078e00ff */
[----:B------:R-:W-:Y:S02]  /*1830*/  IMAD R40, R3, R7, R40 ;  /* 0x0000000703287224 */ /* 0x000fe400078e0228 */
[----:B------:R-:W-:Y:S02]  /*1840*/  IMAD.MOV R9, RZ, RZ, -R9 ;  /* 0x000000ffff097224 */ /* 0x000fe400078e0a09 */
[----:B------:R-:W-:-:S04]  /*1850*/  IMAD.HI.U32 R7, R4, R44, RZ ;  /* 0x0000002c04077227 */ /* 0x000fc800078e00ff */
[C---:B------:R-:W-:Y:S02]  /*1860*/  IMAD R34, R3.reuse, R13, R34 ;  /* 0x0000000d03227224 */ /* 0x040fe400078e0222 */
[----:B------:R-:W-:Y:S02]  /*1870*/  IMAD R66, R3, R9, R66 ;  /* 0x0000000903427224 */ /* 0x000fe400078e0242 */
[----:B------:R-:W-:Y:S02]  /*1880*/  IMAD.MOV R13, RZ, RZ, -R7 ;  /* 0x000000ffff0d7224 */ /* 0x000fe400078e0a07 */
        /* <DEDUP_REMOVED lines=18> */
[C---:B------:R-:W-:Y:S02]  /*19b0*/  IMAD R82, R3.reuse, R9, R82 ;  /* 0x0000000903527224 */ /* 0x040fe400078e0252 */
[----:B------:R-:W-:Y:S02]  /*19c0*/  IMAD R54, R3, R13, R54 ;  /* 0x0000000d03367224 */ /* 0x000fe400078e0236 */
[----:B------:R-:W-:-:S04]  /*19d0*/  IMAD.HI.U32 R9, R4, R86, RZ ;  /* 0x0000005604097227 */ /* 0x000fc800078e00ff */
[----:B------:R-:W-:Y:S02]  /*19e0*/  IMAD.MOV R13, RZ, RZ, -R7 ;  /* 0x000000ffff0d7224 */ /* 0x000fe400078e0a07 */
        /* <DEDUP_REMOVED lines=8> */
[----:B------:R-:W-:Y:S02]  /*1a70*/  IMAD R64, R3, R13, R64 ;  /* 0x0000000d03407224 */ /* 0x000fe400078e0240 */
        /* <DEDUP_REMOVED lines=10> */
[----:B------:R-:W-:Y:S02]  /*1b20*/  IMAD R74, R3, R13, R74 ;  /* 0x0000000d034a7224 */ /* 0x000fe400078e024a */
        /* <DEDUP_REMOVED lines=32> */
[----:B------:R-:W-:Y:S02]  /*1d30*/  IMAD R124, R3, R9, R124 ;  /* 0x00000009037c7224 */ /* 0x000fe400078e027c */
[----:B------:R-:W-:-:S04]  /*1d40*/  IMAD.HI.U32 R9, R4, R134, RZ ;  /* 0x0000008604097227 */ /* 0x000fc800078e00ff */
[----:B------:R-:W-:Y:S02]  /*1d50*/  IMAD R116, R3, R13, R116 ;  /* 0x0000000d03747224 */ /* 0x000fe400078e0274 */
[----:B------:R-:W-:Y:S02]  /*1d60*/  IMAD.MOV R13, RZ, RZ, -R9 ;  /* 0x000000ffff0d7224 */ /* 0x000fe400078e0a09 */
[----:B------:R-:W-:-:S04]  /*1d70*/  IMAD.HI.U32 R8, R4, R11, RZ ;  /* 0x0000000b04087227 */ /* 0x000fc800078e00ff */
[C---:B------:R-:W-:Y:S02]  /*1d80*/  IMAD R134, R3.reuse, R13, R134 ;  /* 0x0000000d03867224 */ /* 0x040fe400078e0286 */
[----:B------:R-:W-:Y:S02]  /*1d90*/  IMAD.MOV R8, RZ, RZ, -R8 ;  /* 0x000000ffff087224 */ /* 0x000fe400078e0a08 */
[----:B------:R-:W-:Y:S01]  /*1da0*/  @!P2 IMAD.IADD R6, R6, 0x1, -R3 ;  /* 0x000000010606a824 */ /* 0x000fe200078e0a03 */
[C---:B------:R-:W-:Y:S01]  /*1db0*/  ISETP.GT.U32.AND P1, PT, R3.reuse, R134, PT ;  /* 0x000000860300720c */ /* 0x040fe20003f24070 */
[C---:B------:R-:W-:Y:S01]  /*1dc0*/  IMAD R8, R3.reuse, R8, R11 ;  /* 0x0000000803087224 */ /* 0x040fe200078e020b */
[----:B------:R-:W-:Y:S01]  /*1dd0*/  ISETP.GT.U32.AND P2, PT, R3, R20, PT ;  /* 0x000000140300720c */ /* 0x000fe20003f44070 */
[----:B------:R-:W-:-:S03]  /*1de0*/  IMAD.HI.U32 R11, R4, R16, RZ ;  /* 0x00000010040b7227 */ /* 0x000fc600078e00ff */
[C---:B------:R-:W-:Y:S01]  /*1df0*/  ISETP.GT.U32.AND P3, PT, R3.reuse, R8, PT ;  /* 0x000000080300720c */ /* 0x040fe20003f64070 */
[----:B------:R-:W-:Y:S02]  /*1e00*/  IMAD.MOV R11, RZ, RZ, -R11 ;  /* 0x000000ffff0b7224 */ /* 0x000fe400078e0a0b */
[--C-:B------:R-:W-:Y:S01]  /*1e10*/  @!P5 IMAD.IADD R10, R10, 0x1, -R3.reuse ;  /* 0x000000010a0ad824 */ /* 0x100fe200078e0a03 */
[C---:B------:R-:W-:Y:S01]  /*1e20*/  ISETP.GT.U32.AND P5, PT, R3.reuse, R24, PT ;  /* 0x000000180300720c */ /* 0x040fe20003fa4070 */
[C---:B------:R-:W-:Y:S02]  /*1e30*/  IMAD R16, R3.reuse, R11, R16 ;  /* 0x0000000b03107224 */ /* 0x040fe400078e0210 */
[----:B------:R-:W-:Y:S01]  /*1e40*/  @!P1 IMAD.IADD R134, R134, 0x1, -R3 ;  /* 0x0000000186869824 */ /* 0x000fe200078e0a03 */
[C---:B------:R-:W-:Y:S01]  /*1e50*/  ISETP.GT.U32.AND P1, PT, R3.reuse, R18, PT ;  /* 0x000000120300720c */ /* 0x040fe20003f24070 */
[----:B------:R-:W-:Y:S01]  /*1e60*/  IMAD.HI.U32 R11, R4, R26, RZ ;  /* 0x0000001a040b7227 */ /* 0x000fe200078e00ff */
[----:B------:R-:W-:-:S03]  /*1e70*/  ISETP.GT.U32.AND P6, PT, R3, R16, PT ;  /* 0x000000100300720c */ /* 0x000fc60003fc4070 */
[----:B------:R-:W-:Y:S01]  /*1e80*/  @!P3 IMAD.IADD R8, R8, 0x1, -R3 ;  /* 0x000000010808b824 */ /* 0x000fe200078e0a03 */
[C---:B------:R-:W-:Y:S01]  /*1e90*/  ISETP.GT.U32.AND P3, PT, R3.reuse, R22, PT ;  /* 0x000000160300720c */ /* 0x040fe20003f64070 */
[----:B------:R-:W-:Y:S02]  /*1ea0*/  IMAD.MOV R11, RZ, RZ, -R11 ;  /* 0x000000ffff0b7224 */ /* 0x000fe400078e0a0b */
[--C-:B------:R-:W-:Y:S02]  /*1eb0*/  @!P4 IMAD.IADD R12, R12, 0x1, -R3.reuse ;  /* 0x000000010c0cc824 */ /* 0x100fe400078e0a03 */
[C---:B------:R-:W-:Y:S02]  /*1ec0*/  IMAD R26, R3.reuse, R11, R26 ;  /* 0x0000000b031a7224 */ /* 0x040fe400078e021a */
[--C-:B------:R-:W-:Y:S01]  /*1ed0*/  @!P1 IMAD.IADD R18, R18, 0x1, -R3.reuse ;  /* 0x0000000112129824 */ /* 0x100fe200078e0a03 */
[C---:B------:R-:W-:Y:S01]  /*1ee0*/  ISETP.GT.U32.AND P1, PT, R3.reuse, R6, PT ;  /* 0x000000060300720c */ /* 0x040fe20003f24070 */
        /* <DEDUP_REMOVED lines=8> */
[----:B------:R-:W-:Y:S01]  /*1f70*/  @!P6 IMAD.IADD R16, R16, 0x1, -R3 ;  /* 0x000000011010e824 */ /* 0x000fe200078e0a03 */
[C---:B------:R-:W-:Y:S01]  /*1f80*/  ISETP.GT.U32.AND P5, PT, R3.reuse, R12, PT ;  /* 0x0000000c0300720c */ /* 0x040fe20003fa4070 */
[----:B------:R-:W-:Y:S01]  /*1f90*/  IMAD.HI.U32 R11, R4, R38, RZ ;  /* 0x00000026040b7227 */ /* 0x000fe200078e00ff */
[----:B------:R-:W-:-:S03]  /*1fa0*/  ISETP.GT.U32.AND P6, PT, R3, R134, PT ;  /* 0x000000860300720c */ /* 0x000fc60003fc4070 */
        /* <DEDUP_REMOVED lines=8> */
[----:B------:R-:W-:Y:S02]  /*2030*/  IMAD.MOV R11, RZ, RZ, -R11 ;  /* 0x000000ffff0b7224 */ /* 0x000fe400078e0a0b */
[--C-:B------:R-:W-:Y:S01]  /*2040*/  @!P3 IMAD.IADD R10, R10, 0x1, -R3.reuse ;  /* 0x000000010a0ab824 */ /* 0x100fe200078e0a03 */
[C---:B------:R-:W-:Y:S01]  /*2050*/  ISETP.GT.U32.AND P3, PT, R3.reuse, R22, PT ;  /* 0x000000160300720c */ /* 0x040fe20003f64070 */
[--C-:B------:R-:W-:Y:S01]  /*2060*/  @!P5 IMAD.IADD R12, R12, 0x1, -R3.reuse ;  /* 0x000000010c0cd824 */ /* 0x100fe200078e0a03 */
[C---:B------:R-:W-:Y:S01]  /*2070*/  ISETP.GT.U32.AND P5, PT, R3.reuse, R24, PT ;  /* 0x000000180300720c */ /* 0x040fe20003fa4070 */
[----:B------:R-:W-:Y:S01]  /*2080*/  @!P1 IMAD.IADD R18, R18, 0x1, -R3 ;  /* 0x0000000112129824 */ /* 0x000fe200078e0a03 */
[C---:B------:R-:W-:Y:S01]  /*2090*/  ISETP.GT.U32.AND P1, PT, R3.reuse, R34, PT ;  /* 0x000000220300720c */ /* 0x040fe20003f24070 */
[----:B------:R-:W-:-:S02]  /*20a0*/  IMAD R38, R3, R11, R38 ;  /* 0x0000000b03267224 */ /* 0x000fc400078e0226 */
[----:B------:R-:W-:-:S04]  /*20b0*/  IMAD.HI.U32 R11, R4, R48, RZ ;  /* 0x00000030040b7227 */ /* 0x000fc800078e00ff */
[----:B------:R-:W-:Y:S02]  /*20c0*/  IMAD.MOV R11, RZ, RZ, -R11 ;  /* 0x000000ffff0b7224 */ /* 0x000fe400078e0a0b */
[--C-:B------:R-:W-:Y:S01]  /*20d0*/  @!P4 IMAD.IADD R14, R14, 0x1, -R3.reuse ;  /* 0x000000010e0ec824 */ /* 0x100fe200078e0a03 */
[C---:B------:R-:W-:Y:S01]  /*20e0*/  ISETP.GT.U32.AND P4, PT, R3.reuse, R26, PT ;  /* 0x0000001a0300720c */ /* 0x040fe20003f84070 */
[--C-:B------:R-:W-:Y:S01]  /*20f0*/  @!P0 IMAD.IADD R16, R16, 0x1, -R3.reuse ;  /* 0x0000000110108824 */ /* 0x100fe200078e0a03 */
[C---:B------:R-:W-:Y:S01]  /*2100*/  ISETP.GT.U32.AND P0, PT, R3.reuse, R32, PT ;  /* 0x000000200300720c */ /* 0x040fe20003f04070 */
        /* <DEDUP_REMOVED lines=36> */
[----:B------:R-:W-:Y:S01]  /*2350*/  ISETP.GT.U32.AND P1, PT, R3, R48, PT ;  /* 0x000000300300720c */ /* 0x000fe20003f24070 */
[----:B------:R-:W-:-:S04]  /*2360*/  IMAD.HI.U32 R11, R4, R58, RZ ;  /* 0x0000003a040b7227 */ /* 0x000fc800078e00ff */
        /* <DEDUP_REMOVED lines=12> */
[--C-:B------:R-:W-:Y:S01]  /*2430*/  @!P4 IMAD.IADD R56, R56, 0x1, -R3.reuse ;  /* 0x000000013838c824 */ /* 0x100fe200078e0a03 */
[C---:B------:R-:W-:Y:S01]  /*2440*/  ISETP.GT.U32.AND P4, PT, R3.reuse, R44, PT ;  /* 0x0000002c0300720c */ /* 0x040fe20003f84070 */
[----:B------:R-:W-:Y:S01]  /*2450*/  @!P1 IMAD.IADD R48, R48, 0x1, -R3 ;  /* 0x0000000130309824 */ /* 0x000fe200078e0a03 */
[----:B------:R-:W-:Y:S01]  /*2460*/  ISETP.GT.U32.AND P1, PT, R3, R62, PT ;  /* 0x0000003e0300720c */ /* 0x000fe20003f24070 */
[----:B------:R-:W-:-:S04]  /*2470*/  IMAD.HI.U32 R11, R4, R68, RZ ;  /* 0x00000044040b7227 */ /* 0x000fc800078e00ff */
[----:B------:R-:W-:Y:S02]  /*2480*/  IMAD.MOV R11, RZ, RZ, -R11 ;  /* 0x000000ffff0b7224 */ /* 0x000fe400078e0a0b */
[--C-:B------:R-:W-:Y:S01]  /*2490*/  @!P6 IMAD.IADD R32, R32, 0x1, -R3.reuse ;  /* 0x000000012020e824 */ /* 0x100fe200078e0a03 */
[C---:B------:R-:W-:Y:S01]  /*24a0*/  ISETP.GT.U32.AND P6, PT, R3.reuse, R56, PT ;  /* 0x000000380300720c */ /* 0x040fe20003fc4070 */
[C---:B------:R-:W-:Y:S02]  /*24b0*/  IMAD R68, R3.reuse, R11, R68 ;  /* 0x0000000b03447224 */ /* 0x040fe400078e0244 */
[--C-:B------:R-:W-:Y:S01]  /*24c0*/  @!P0 IMAD.IADD R46, R46, 0x1, -R3.reuse ;  /* 0x000000012e2e8824 */ /* 0x100fe200078e0a03 */
[C---:B------:R-:W-:Y:S01]  /*24d0*/  ISETP.GT.U32.AND P0, PT, R3.reuse, R60, PT ;  /* 0x0000003c0300720c */ /* 0x040fe20003f04070 */
[----:B------:R-:W-:Y:S01]  /*24e0*/  @!P2 IMAD.IADD R50, R50, 0x1, -R3 ;  /* 0x000000013232a824 */ /* 0x000fe200078e0a03 */
[----:B------:R-:W-:Y:S01]  /*24f0*/  ISETP.GT.U32.AND P2, PT, R3, R64, PT ;  /* 0x000000400300720c */ /* 0x000fe20003f44070 */
[----:B------:R-:W-:-:S04]  /*2500*/  IMAD.HI.U32 R11, R4, R78, RZ ;  /* 0x0000004e040b7227 */ /* 0x000fc800078e00ff */
        /* <DEDUP_REMOVED lines=9> */
[----:B------:R-:W-:Y:S01]  /*25a0*/  @!P6 IMAD.IADD R56, R56, 0x1, -R3 ;  /* 0x000000013838e824 */ /* 0x000fe200078e0a03 */
[C---:B------:R-:W-:Y:S01]  /*25b0*/  ISETP.GT.U32.AND P6, PT, R3.reuse, R70, PT ;  /* 0x000000460300720c */ /* 0x040fe20003fc4070 */
[----:B------:R-:W-:-:S02]  /*25c0*/  IMAD R78, R3, R11, R78 ;  /* 0x0000000b034e7224 */ /* 0x000fc400078e024e */
        /* <DEDUP_REMOVED lines=78> */
[----:B------:R-:W-:-:S04]  /*2ab0*/  IMAD.HI.U32 R11, R4, R120, RZ ;  /* 0x00000078040b7227 */ /* 0x000fc800078e00ff */
[----:B------:R-:W-:Y:S02]  /*2ac0*/  IMAD.MOV R7, RZ, RZ, -R7 ;  /* 0x000000ffff077224 */ /* 0x000fe400078e0a07 */
[--C-:B------:R-:W-:Y:S01]  /*2ad0*/  @!P6 IMAD.IADD R100, R100, 0x1, -R3.reuse ;  /* 0x000000016464e824 */ /* 0x100fe200078e0a03 */
[C---:B------:R-:W-:Y:S01]  /*2ae0*/  ISETP.GT.U32.AND P6, PT, R3.reuse, R88, PT ;  /* 0x000000580300720c */ /* 0x040fe20003fc4070 */
[----:B------:R-:W-:Y:S01]  /*2af0*/  @!P0 IMAD.IADD R102, R102, 0x1, -R3 ;  /* 0x0000000166668824 */ /* 0x000fe200078e0a03 */
[C---:B------:R-:W-:Y:S01]  /*2b00*/  ISETP.GT.U32.AND P0, PT, R3.reuse, R90, PT ;  /* 0x0000005a0300720c */ /* 0x040fe20003f04070 */
[----:B------:R-:W-:Y:S02]  /*2b10*/  IMAD.MOV R11, RZ, RZ, -R11 ;  /* 0x000000ffff0b7224 */ /* 0x000fe400078e0a0b */
[C---:B------:R-:W-:Y:S02]  /*2b20*/  IMAD R122, R3.reuse, R7, R122 ;  /* 0x00000007037a7224 */ /* 0x040fe400078e027a */
[----:B------:R-:W-:Y:S01]  /*2b30*/  @!P2 IMAD.IADD R106, R106, 0x1, -R3 ;  /* 0x000000016a6aa824 */ /* 0x000fe200078e0a03 */
[----:B------:R-:W-:Y:S01]  /*2b40*/  ISETP.GT.U32.AND P2, PT, R3, R94, PT ;  /* 0x0000005e0300720c */ /* 0x000fe20003f44070 */
[----:B------:R-:W-:-:S04]  /*2b50*/  IMAD.HI.U32 R7, R4, R126, RZ ;  /* 0x0000007e04077227 */ /* 0x000fc800078e00ff */
[--C-:B------:R-:W-:Y:S01]  /*2b60*/  @!P3 IMAD.IADD R110, R110, 0x1, -R3.reuse ;  /* 0x000000016e6eb824 */ /* 0x100fe200078e0a03 */
[C---:B------:R-:W-:Y:S01]  /*2b70*/  ISETP.GT.U32.AND P3, PT, R3.reuse, R96, PT ;  /* 0x000000600300720c */ /* 0x040fe20003f64070 */
[--C-:B------:R-:W-:Y:S01]  /*2b80*/  @!P5 IMAD.IADD R86, R86, 0x1, -R3.reuse ;  /* 0x000000015656d824 */ /* 0x100fe200078e0a03 */
[C---:B------:R-:W-:Y:S01]  /*2b90*/  ISETP.GT.U32.AND P5, PT, R3.reuse, R100, PT ;  /* 0x000000640300720c */ /* 0x040fe20003fa4070 */
[C---:B------:R-:W-:Y:S02]  /*2ba0*/  IMAD R120, R3.reuse, R11, R120 ;  /* 0x0000000b03787224 */ /* 0x040fe400078e0278 */
[--C-:B------:R-:W-:Y:S01]  /*2bb0*/  @!P4 IMAD.IADD R84, R84, 0x1, -R3.reuse ;  /* 0x000000015454c824 */ /* 0x100fe200078e0a03 */
[C---:B------:R-:W-:Y:S01]  /*2bc0*/  ISETP.GT.U32.AND P4, PT, R3.reuse, R98, PT ;  /* 0x000000620300720c */ /* 0x040fe20003f84070 */
[----:B------:R-:W-:Y:S01]  /*2bd0*/  @!P1 IMAD.IADD R92, R92, 0x1, -R3 ;  /* 0x000000015c5c9824 */ /* 0x000fe200078e0a03 */
[----:B------:R-:W-:Y:S01]  /*2be0*/  ISETP.GT.U32.AND P1, PT, R3, R104, PT ;  /* 0x000000680300720c */ /* 0x000fe20003f24070 */
[----:B------:R-:W-:-:S02]  /*2bf0*/  IMAD.MOV R11, RZ, RZ, -R7 ;  /* 0x000000ffff0b7224 */ /* 0x000fc400078e0a07 */
[----:B------:R-:W-:-:S04]  /*2c00*/  IMAD.HI.U32 R7, R4, R130, RZ ;  /* 0x0000008204077227 */ /* 0x000fc800078e00ff */
[----:B------:R-:W-:Y:S02]  /*2c10*/  IMAD.MOV R7, RZ, RZ, -R7 ;  /* 0x000000ffff077224 */ /* 0x000fe400078e0a07 */
[----:B------:R-:W-:Y:S01]  /*2c20*/  @!P0 IMAD.IADD R90, R90, 0x1, -R3 ;  /* 0x000000015a5a8824 */ /* 0x000fe200078e0a03 */
[----:B------:R-:W-:Y:S01]  /*2c30*/  ISETP.GT.U32.AND P0, PT, R3, R102, PT ;  /* 0x000000660300720c */ /* 0x000fe20003f04070 */
[----:B------:R-:W-:-:S04]  /*2c40*/  IMAD.HI.U32 R9, R4, R128, RZ ;  /* 0x0000008004097227 */ /* 0x000fc800078e00ff */
[C---:B------:R-:W-:Y:S01]  /*2c50*/  IMAD R130, R3.reuse, R7, R130 ;  /* 0x0000000703827224 */ /* 0x040fe200078e0282 */
[----:B------:R-:W-:Y:S01]  /*2c60*/  IABS R7, R17 ;  /* 0x0000001100077213 */ /* 0x000fe20000000000 */
        /* <DEDUP_REMOVED lines=9> */
[----:B------:R-:W-:Y:S01]  /*2d00*/  @!P1 IMAD.IADD R104, R104, 0x1, -R3 ;  /* 0x0000000168689824 */ /* 0x000fe200078e0a03 */
[----:B------:R-:W-:Y:S01]  /*2d10*/  ISETP.GT.U32.AND P1, PT, R3, R120, PT ;  /* 0x000000780300720c */ /* 0x000fe20003f24070 */
[----:B------:R-:W-:-:S04]  /*2d20*/  IMAD.HI.U32 R9, R4, R132, RZ ;  /* 0x0000008404097227 */ /* 0x000fc800078e00ff */
[----:B------:R-:W-:-:S04]  /*2d30*/  IMAD.HI.U32 R4, R4, R7, RZ ;  /* 0x0000000704047227 */ /* 0x000fc800078e00ff */
[----:B------:R-:W-:Y:S02]  /*2d40*/  IMAD.MOV R4, RZ, RZ, -R4 ;  /* 0x000000ffff047224 */ /* 0x000fe400078e0a04 */
[C---:B------:R-:W-:Y:S02]  /*2d50*/  IMAD R126, R3.reuse, R11, R126 ;  /* 0x0000000b037e7224 */ /* 0x040fe400078e027e */
[--C-:B------:R-:W-:Y:S01]  /*2d60*/  @!P6 IMAD.IADD R88, R88, 0x1, -R3.reuse ;  /* 0x000000015858e824 */ /* 0x100fe200078e0a03 */
[C---:B------:R-:W-:Y:S01]  /*2d70*/  ISETP.GT.U32.AND P6, PT, R3.reuse, R110, PT ;  /* 0x0000006e0300720c */ /* 0x040fe20003fc4070 */
[----:B------:R-:W-:Y:S01]  /*2d80*/  @!P0 IMAD.IADD R102, R102, 0x1, -R3 ;  /* 0x0000000166668824 */ /* 0x000fe200078e0a03 */
[C---:B------:R-:W-:Y:S01]  /*2d90*/  ISETP.GT.U32.AND P0, PT, R3.reuse, R118, PT ;  /* 0x000000760300720c */ /* 0x040fe20003f04070 */
[C---:B------:R-:W-:Y:S02]  /*2da0*/  IMAD R128, R3.reuse, R13, R128 ;  /* 0x0000000d03807224 */ /* 0x040fe400078e0280 */
[----:B------:R-:W-:-:S02]  /*2db0*/  IMAD R4, R3, R4, R7 ;  /* 0x0000000403047224 */ /* 0x000fc400078e0207 */
        /* <DEDUP_REMOVED lines=11> */
[----:B------:R-:W-:Y:S02]  /*2e70*/  IMAD.MOV R5, RZ, RZ, -R5 ;  /* 0x000000ffff057224 */ /* 0x000fe400078e0a05 */
[----:B------:R-:W-:-:S02]  /*2e80*/  IMAD.MOV R9, RZ, RZ, -R9 ;  /* 0x000000ffff097224 */ /* 0x000fc400078e0a09 */
[----:B------:R-:W-:Y:S02]  /*2e90*/  IMAD R162, R0, R5, R162 ;  /* 0x0000000500a27224 */ /* 0x000fe400078e02a2 */
[C---:B------:R-:W-:Y:S02]  /*2ea0*/  IMAD R132, R3.reuse, R9, R132 ;  /* 0x0000000903847224 */ /* 0x040fe400078e0284 */
[--C-:B------:R-:W-:Y:S01]  /*2eb0*/  @!P6 IMAD.IADD R110, R110, 0x1, -R3.reuse ;  /* 0x000000016e6ee824 */ /* 0x100fe200078e0a03 */
[C---:B------:R-:W-:Y:S01]  /*2ec0*/  ISETP.GT.U32.AND P6, PT, R3.reuse, R124, PT ;  /* 0x0000007c0300720c */ /* 0x040fe20003fc4070 */
[--C-:B------:R-:W-:Y:S01]  /*2ed0*/  @!P0 IMAD.IADD R118, R118, 0x1, -R3.reuse ;  /* 0x0000000176768824 */ /* 0x100fe200078e0a03 */
[C---:B------:R-:W-:Y:S01]  /*2ee0*/  ISETP.GT.U32.AND P0, PT, R3.reuse, R132, PT ;  /* 0x000000840300720c */ /* 0x040fe20003f04070 */
[--C-:B------:R-:W-:Y:S01]  /*2ef0*/  @!P2 IMAD.IADD R122, R122, 0x1, -R3.reuse ;  /* 0x000000017a7aa824 */ /* 0x100fe200078e0a03 */
[----:B------:R-:W-:Y:S01]  /*2f00*/  ISETP.GT.U32.AND P2, PT, R0, R162, PT ;  /* 0x000000a20000720c */ /* 0x000fe20003f44070 */
        /* <DEDUP_REMOVED lines=25> */
[----:B------:R-:W-:Y:S01]  /*30a0*/  ISETP.GT.U32.AND P0, PT, R3, R132, PT ;  /* 0x000000840300720c */ /* 0x000fe20003f04070 */
[--C-:B------:R-:W-:Y:S01]  /*30b0*/  @!P2 IMAD.IADD R124, R124, 0x1, -R3.reuse ;  /* 0x000000017c7ca824 */ /* 0x100fe200078e0a03 */
[----:B------:R-:W-:Y:S01]  /*30c0*/  ISETP.GE.AND P2, PT, R173, RZ, PT ;  /* 0x000000ffad00720c */ /* 0x000fe20003f46270 */
[--C-:B------:R-:W-:Y:S01]  /*30d0*/  @!P3 IMAD.IADD R126, R126, 0x1, -R3.reuse ;  /* 0x000000017e7eb824 */ /* 0x100fe200078e0a03 */
[----:B------:R-:W-:Y:S01]  /*30e0*/  ISETP.GE.AND P3, PT, R172, RZ, PT ;  /* 0x000000ffac00720c */ /* 0x000fe20003f66270 */
[--C-:B------:R-:W-:Y:S01]  /*30f0*/  @!P5 IMAD.IADD R130, R130, 0x1, -R3.reuse ;  /* 0x000000018282d824 */ /* 0x100fe200078e0a03 */
[----:B------:R-:W-:Y:S01]  /*3100*/  ISETP.GE.AND P5, PT, R171, RZ, PT ;  /* 0x000000ffab00720c */ /* 0x000fe20003fa6270 */
[--C-:B------:R-:W-:Y:S01]  /*3110*/  @!P4 IMAD.IADD R128, R128, 0x1, -R3.reuse ;  /* 0x000000018080c824 */ /* 0x100fe200078e0a03 */
[----:B------:R-:W-:Y:S01]  /*3120*/  ISETP.GE.AND P4, PT, R170, RZ, PT ;  /* 0x000000ffaa00720c */ /* 0x000fe20003f86270 */
[----:B------:R-:W-:Y:S01]  /*3130*/  @!P1 IMAD.IADD R162, R162, 0x1, -R0 ;  /* 0x00000001a2a29824 */ /* 0x000fe200078e0a00 */
[----:B------:R-:W-:Y:S01]  /*3140*/  ISETP.GE.AND P1, PT, R169, RZ, PT ;  /* 0x000000ffa900720c */ /* 0x000fe20003f26270 */
[--C-:B------:R-:W-:Y:S01]  /*3150*/  @!P6 IMAD.IADD R4, R4, 0x1, -R3.reuse ;  /* 0x000000010404e824 */ /* 0x100fe200078e0a03 */
[----:B------:R-:W-:Y:S01]  /*3160*/  ISETP.GE.AND P6, PT, R15, RZ, PT ;  /* 0x000000ff0f00720c */ /* 0x000fe20003fc6270 */
[----:B------:R-:W-:Y:S01]  /*3170*/  @!P0 IMAD.IADD R132, R132, 0x1, -R3 ;  /* 0x0000000184848824 */ /* 0x000fe200078e0a03 */
[----:B------:R-:W-:Y:S01]  /*3180*/  ISETP.GE.AND P0, PT, R168, RZ, PT ;  /* 0x000000ffa800720c */ /* 0x000fe20003f06270 */
[----:B------:R-:W-:Y:S01]  /*3190*/  @!P2 IMAD.MOV R6, RZ, RZ, -R6 ;  /* 0x000000ffff06a224 */ /* 0x000fe200078e0a06 */
        /* <DEDUP_REMOVED lines=9> */
[----:B------:R-:W-:-:S02]  /*3230*/  @!P6 IMAD.MOV R162, RZ, RZ, -R162 ;  /* 0x000000ffffa2e224 */ /* 0x000fc400078e0aa2 */
        /* <DEDUP_REMOVED lines=11> */
[----:B------:R-:W-:-:S03]  /*32f0*/  ISETP.GE.AND P1, PT, R155, RZ, PT ;  /* 0x000000ff9b00720c */ /* 0x000fc60003f26270 */
        /* <DEDUP_REMOVED lines=95> */
[----:B------:R-:W-:-:S02]  /*38f0*/  ISETP.NE.AND P1, PT, R109, RZ, PT ;  /* 0x000000ff6d00720c */ /* 0x000fc40003f25270 */
[----:B------:R-:W-:Y:S01]  /*3900*/  LOP3.LUT R109, RZ, R109, RZ, 0x33, !PT ;  /* 0x0000006dff6d7212 */ /* 0x000fe200078e33ff */
[----:B------:R-:W-:Y:S01]  /*3910*/  @!P0 IMAD.MOV R128, RZ, RZ, -R128 ;  /* 0x000000ffff808224 */ /* 0x000fe200078e0a80 */
[----:B------:R-:W-:Y:S01]  /*3920*/  ISETP.NE.AND P0, PT, R108, RZ, PT ;  /* 0x000000ff6c00720c */ /* 0x000fe20003f05270 */
[----:B------:R-:W-:Y:S01]  /*3930*/  @!P2 IMAD.MOV R130, RZ, RZ, -R130 ;  /* 0x000000ffff82a224 */ /* 0x000fe200078e0a82 */
[C---:B------:R-:W-:Y:S01]  /*3940*/  SEL R8, R109.reuse, R8, !P1 ;  /* 0x000000086d087207 */ /* 0x040fe20004800000 */
[----:B------:R-:W-:Y:S01]  /*3950*/  @!P3 IMAD.MOV R132, RZ, RZ, -R132 ;  /* 0x000000ffff84b224 */ /* 0x000fe200078e0a84 */
[C---:B------:R-:W-:Y:S01]  /*3960*/  SEL R12, R109.reuse, R12, !P1 ;  /* 0x0000000c6d0c7207 */ /* 0x040fe20004800000 */
[----:B------:R-:W-:Y:S01]  /*3970*/  @!P5 IMAD.MOV R4, RZ, RZ, -R4 ;  /* 0x000000ffff04d224 */ /* 0x000fe200078e0a04 */
[C---:B------:R-:W-:Y:S01]  /*3980*/  SEL R22, R109.reuse, R22, !P1 ;  /* 0x000000166d167207 */ /* 0x040fe20004800000 */
[----:B0-----:R-:W-:Y:S01]  /*3990*/  IMAD R8, R8, UR5, RZ ;  /* 0x0000000508087c24 */ /* 0x001fe2000f8e02ff */
[C---:B------:R-:W-:Y:S01]  /*39a0*/  SEL R10, R109.reuse, R10, !P1 ;  /* 0x0000000a6d0a7207 */ /* 0x040fe20004800000 */
[----:B------:R-:W-:Y:S01]  /*39b0*/  @!P4 IMAD.MOV R134, RZ, RZ, -R134 ;  /* 0x000000ffff86c224 */ /* 0x000fe200078e0a86 */
[C---:B------:R-:W-:Y:S01]  /*39c0*/  SEL R16, R109.reuse, R16, !P1 ;  /* 0x000000106d107207 */ /* 0x040fe20004800000 */
[----:B------:R-:W-:Y:S01]  /*39d0*/  IMAD R12, R12, UR5, RZ ;  /* 0x000000050c0c7c24 */ /* 0x000fe2000f8e02ff */
        /* <DEDUP_REMOVED lines=8> */
[----:B------:R-:W-:Y:S01]  /*3a60*/  SHF.R.S32.HI R11, RZ, 0x1f, R8 ;  /* 0x0000001fff0b7819 */ /* 0x000fe20000011408 */
[----:B------:R-:W-:Y:S01]  /*3a70*/  IMAD R26, R26, UR5, RZ ;  /* 0x000000051a1a7c24 */ /* 0x000fe2000f8e02ff */
[----:B---3--:R-:W-:Y:S01]  /*3a80*/  IADD3 R3, P6, PT, R8, UR14, RZ ;  /* 0x0000000e08037c10 */ /* 0x008fe2000ffde0ff */
[----:B------:R-:W-:Y:S01]  /*3a90*/  IMAD R14, R14, UR5, RZ ;  /* 0x000000050e0e7c24 */ /* 0x000fe2000f8e02ff */
[C---:B------:R-:W-:Y:S01]  /*3aa0*/  SEL R24, R109.reuse, R24, !P1 ;  /* 0x000000186d187207 */ /* 0x040fe20004800000 */
[----:B------:R-:W-:Y:S01]  /*3ab0*/  IMAD R51, R38, UR5, RZ ;  /* 0x0000000526337c24 */ /* 0x000fe2000f8e02ff */
[----:B------:R-:W-:-:S02]  /*3ac0*/  SEL R18, R109, R18, !P1 ;  /* 0x000000126d127207 */ /* 0x000fc40004800000 */
        /* <DEDUP_REMOVED lines=55> */
[----:B------:R-:W-:Y:S01]  /*3e40*/  SEL R206, R109, R86, !P1 ;  /* 0x000000566dce7207 */ /* 0x000fe20004800000 */
[----:B------:R-:W-:Y:S01]  /*3e50*/  IMAD R199, R199, UR5, RZ ;  /* 0x00000005c7c77c24 */ /* 0x000fe2000f8e02ff */
[----:B------:R-:W-:Y:S01]  /*3e60*/  SEL R211, R109, R88, !P1 ;  /* 0x000000586dd37207 */ /* 0x000fe20004800000 */
        /* <DEDUP_REMOVED lines=27> */
[----:B------:R-:W-:-:S02]  /*4020*/  SEL R118, R109, R118, !P1 ;  /* 0x000000766d767207 */ /* 0x000fc40004800000 */
[----:B------:R-:W-:Y:S02]  /*4030*/  CS2R R104, SRZ ;  /* 0x0000000000687805 */ /* 0x000fe4000001ff00 */
[----:B------:R-:W-:Y:S01]  /*4040*/  SEL R37, R109, R120, !P1 ;  /* 0x000000786d257207 */ /* 0x000fe20004800000 */
[----:B------:R-:W-:Y:S01]  /*4050*/  IMAD R39, R39, UR5, RZ ;  /* 0x0000000527277c24 */ /* 0x000fe2000f8e02ff */
[C---:B------:R-:W-:Y:S01]  /*4060*/  SEL R122, R109.reuse, R122, !P1 ;  /* 0x0000007a6d7a7207 */ /* 0x040fe20004800000 */
        /* <DEDUP_REMOVED lines=15> */
[----:B------:R-:W-:Y:S01]  /*4160*/  SHF.R.S32.HI R15, RZ, 0x1f, R12 ;  /* 0x0000001fff0f7819 */ /* 0x000fe2000001140c */
[----:B------:R-:W-:Y:S01]  /*4170*/  IMAD R33, R33, UR5, RZ ;  /* 0x0000000521217c24 */ /* 0x000fe2000f8e02ff */
[----:B------:R-:W-:Y:S01]  /*4180*/  IADD3 R5, P3, PT, R12, UR14, RZ ;  /* 0x0000000e0c057c10 */ /* 0x000fe2000ff7e0ff */
[----:B------:R-:W-:Y:S01]  /*4190*/  IMAD R34, R109, UR5, RZ ;  /* 0x000000056d227c24 */ /* 0x000fe2000f8e02ff */
[----:B------:R-:W-:-:S02]  /*41a0*/  IADD3.X R11, PT, PT, R11, UR15, RZ, P6, !PT ;  /* 0x0000000f0b0b7c10 */ /* 0x000fc4000b7fe4ff */
[----:B------:R-:W-:Y:S02]  /*41b0*/  CS2R R106, SRZ ;  /* 0x00000000006a7805 */ /* 0x000fe4000001ff00 */
[----:B------:R-:W-:Y:S02]  /*41c0*/  SHF.R.S32.HI R25, RZ, 0x1f, R22 ;  /* 0x0000001fff197819 */ /* 0x000fe40000011416 */
[----:B------:R-:W-:Y:S02]  /*41d0*/  CS2R R100, SRZ ;  /* 0x0000000000647805 */ /* 0x000fe4000001ff00 */
[----:B------:R-:W-:Y:S02]  /*41e0*/  IADD3 R12, P6, PT, R22, UR14, RZ ;  /* 0x0000000e160c7c10 */ /* 0x000fe4000ffde0ff */
[----:B------:R-:W-:Y:S02]  /*41f0*/  CS2R R102, SRZ ;  /* 0x0000000000667805 */ /* 0x000fe4000001ff00 */
[----:B------:R-:W-:-:S02]  /*4200*/  SHF.R.S32.HI R13, RZ, 0x1f, R10 ;  /* 0x0000001fff0d7819 */ /* 0x000fc4000001140a */
[----:B------:R-:W-:Y:S02]  /*4210*/  CS2R R96, SRZ ;  /* 0x0000000000607805 */ /* 0x000fe4000001ff00 */
[----:B------:R-:W-:Y:S02]  /*4220*/  IADD3 R4, P5, PT, R10, UR14, RZ ;  /* 0x0000000e0a047c10 */ /* 0x000fe4000ffbe0ff */
[----:B------:R-:W-:Y:S02]  /*4230*/  CS2R R98, SRZ ;  /* 0x0000000000627805 */ /* 0x000fe4000001ff00 */
[----:B------:R-:W-:Y:S02]  /*4240*/  SHF.R.S32.HI R19, RZ, 0x1f, R16 ;  /* 0x0000001fff137819 */ /* 0x000fe40000011410 */
[----:B------:R-:W-:Y:S02]  /*4250*/  CS2R R92, SRZ ;  /* 0x00000000005c7805 */ /* 0x000fe4000001ff00 */
[----:B------:R-:W-:-:S02]  /*4260*/  IADD3 R7, P1, PT, R16, UR14, RZ ;  /* 0x0000000e10077c10 */ /* 0x000fc4000ff3e0ff */
[----:B------:R-:W-:Y:S02]  /*4270*/  CS2R R94, SRZ ;  /* 0x00000000005e7805 */ /* 0x000fe4000001ff00 */
[----:B------:R-:W-:Y:S02]  /*4280*/  IADD3.X R15, PT, PT, R15, UR15, RZ, P3, !PT ;  /* 0x0000000f0f0f7c10 */ /* 0x000fe40009ffe4ff */
[----:B------:R-:W-:Y:S02]  /*4290*/  CS2R R88, SRZ ;  /* 0x0000000000587805 */ /* 0x000fe4000001ff00 */
[----:B------:R-:W-:Y:S01]  /*42a0*/  @!P0 LOP3.LUT R162, RZ, R108, RZ, 0x33, !PT ;  /* 0x0000006cffa28212 */ /* 0x000fe200078e33ff */
[----:B------:R-:W-:Y:S01]  /*42b0*/  IMAD R108, R40, UR5, RZ ;  /* 0x00000005286c7c24 */ /* 0x000fe2000f8e02ff */
[----:B------:R-:W-:Y:S01]  /*42c0*/  SHF.R.S32.HI R9, RZ, 0x1f, R6 ;  /* 0x0000001fff097819 */ /* 0x000fe20000011406 */
[----:B------:R-:W-:Y:S01]  /*42d0*/  IMAD R40, R114, UR5, RZ ;  /* 0x0000000572287c24 */ /* 0x000fe2000f8e02ff */
[----:B------:R-:W-:Y:S01]  /*42e0*/  IADD3 R0, P4, PT, R6, UR14, RZ ;  /* 0x0000000e06007c10 */ /* 0x000fe2000ff9e0ff */
[----:B----4-:R-:W-:Y:S01]  /*42f0*/  IMAD R162, R162, UR10, RZ ;  /* 0x0000000aa2a27c24 */ /* 0x010fe2000f8e02ff */
[----:B------:R-:W-:Y:S01]  /*4300*/  SHF.R.S32.HI R109, RZ, 0x1f, R26 ;  /* 0x0000001fff6d7819 */ /* 0x000fe2000001141a */
[----:B------:R-:W-:Y:S01]  /*4310*/  USHF.R.S32.HI UR5, URZ, 0x1f, UR4 ;  /* 0x0000001fff057899 */ /* 0x000fe20008011404 */
[----:B------:R-:W-:-:S02]  /*4320*/  IADD3 R16, P3, PT, R26, UR14, RZ ;  /* 0x0000000e1a107c10 */ /* 0x000fc4000ff7e0ff */
[----:B------:R-:W-:Y:S02]  /*4330*/  CS2R R90, SRZ ;  /* 0x00000000005a7805 */ /* 0x000fe4000001ff00 */
[----:B------:R-:W-:Y:S01]  /*4340*/  IADD3.X R25, PT, PT, R25, UR15, RZ, P6, !PT ;  /* 0x0000000f19197c10 */ /* 0x000fe2000b7fe4ff */
[----:B------:R-:W-:Y:S01]  /*4350*/  ULEA.HI UR5, UR5, UR4, URZ, 0x5 ;  /* 0x0000000405057291 */ /* 0x000fe2000f8f28ff */
[----:B------:R-:W-:Y:S02]  /*4360*/  SHF.R.S32.HI R17, RZ, 0x1f, R14 ;  /* 0x0000001fff117819 */ /* 0x000fe4000001140e */
[----:B------:R-:W-:Y:S02]  /*4370*/  CS2R R84, SRZ ;  /* 0x0000000000547805 */ /* 0x000fe4000001ff00 */
[----:B------:R-:W-:Y:S02]  /*4380*/  IADD3 R6, P2, PT, R14, UR14, RZ ;  /* 0x0000000e0e067c10 */ /* 0x000fe4000ff5e0ff */
[----:B------:R-:W-:-:S02]  /*4390*/  CS2R R86, SRZ ;  /* 0x0000000000567805 */ /* 0x000fc4000001ff00 */
[----:B------:R-:W-:Y:S02]  /*43a0*/  IADD3.X R13, PT, PT, R13, UR15, RZ, P5, !PT ;  /* 0x0000000f0d0d7c10 */ /* 0x000fe4000affe4ff */
[----:B------:R-:W-:Y:S02]  /*43b0*/  CS2R R80, SRZ ;  /* 0x0000000000507805 */ /* 0x000fe4000001ff00 */
[----:B------:R-:W-:Y:S02]  /*43c0*/  SHF.R.S32.HI R123, RZ, 0x1f, R51 ;  /* 0x0000001fff7b7819 */ /* 0x000fe40000011433 */
[----:B------:R-:W-:Y:S02]  /*43d0*/  CS2R R82, SRZ ;  /* 0x0000000000527805 */ /* 0x000fe4000001ff00 */
[----:B------:R-:W-:Y:S02]  /*43e0*/  IADD3 R26, P6, PT, R51, UR14, RZ ;  /* 0x0000000e331a7c10 */ /* 0x000fe4000ffde0ff */
[----:B------:R-:W-:-:S02]  /*43f0*/  CS2R R76, SRZ ;  /* 0x00000000004c7805 */ /* 0x000fc4000001ff00 */
[----:B------:R-:W-:Y:S02]  /*4400*/  SHF.R.S32.HI R27, RZ, 0x1f, R24 ;  /* 0x0000001fff1b7819 */ /* 0x000fe40000011418 */
[----:B------:R-:W-:Y:S02]  /*4410*/  CS2R R78, SRZ ;  /* 0x00000000004e7805 */ /* 0x000fe4000001ff00 */
[----:B------:R-:W-:Y:S02]  /*4420*/  IADD3 R14, P5, PT, R24, UR14, RZ ;  /* 0x0000000e180e7c10 */ /* 0x000fe4000ffbe0ff */
[----:B------:R-:W-:Y:S02]  /*4430*/  CS2R R72, SRZ ;  /* 0x0000000000487805 */ /* 0x000fe4000001ff00 */
[----:B------:R-:W-:Y:S02]  /*4440*/  IADD3.X R123, PT, PT, R123, UR15, RZ, P6, !PT ;  /* 0x0000000f7b7b7c10 */ /* 0x000fe4000b7fe4ff */
[----:B------:R-:W-:-:S02]  /*4450*/  CS2R R74, SRZ ;  /* 0x00000000004a7805 */ /* 0x000fc4000001ff00 */
[----:B------:R-:W-:Y:S02]  /*4460*/  SHF.R.S32.HI R125, RZ, 0x1f, R108 ;  /* 0x0000001fff7d7819 */ /* 0x000fe4000001146c */
[----:B------:R-:W-:Y:S02]  /*4470*/  CS2R R70, SRZ ;  /* 0x0000000000467805 */ /* 0x000fe4000001ff00 */
[----:B------:R-:W-:Y:S01]  /*4480*/  IADD3.X R27, PT, PT, R27, UR15, RZ, P5, !PT ;  /* 0x0000000f1b1b7c10 */ /* 0x000fe2000affe4ff */
[----:B------:R-:W-:Y:S01]  /*4490*/  USHF.L.U32 UR4, UR6, 0x5, URZ ;  /* 0x0000000506047899 */ /* 0x000fe200080006ff */
[----:B------:R-:W-:Y:S01]  /*44a0*/  SHF.R.S32.HI R137, RZ, 0x1f, R52 ;  /* 0x0000001fff897819 */ /* 0x000fe20000011434 */
[----:B------:R-:W-:Y:S01]  /*44b0*/  USHF.R.S32.HI UR5, URZ, 0x5, UR5 ;  /* 0x00000005ff057899 */ /* 0x000fe20008011405 */
[----:B------:R-:W-:Y:S02]  /*44c0*/  IADD3 R124, P6, PT, R52, UR14, RZ ;  /* 0x0000000e347c7c10 */ /* 0x000fe4000ffde0ff */
[----:B------:R-:W-:-:S02]  /*44d0*/  IADD3 R108, P5, PT, R108, UR14, RZ ;  /* 0x0000000e6c6c7c10 */ /* 0x000fc4000ffbe0ff */
[----:B------:R-:W-:Y:S02]  /*44e0*/  IADD3.X R137, PT, PT, R137, UR15, RZ, P6, !PT ;  /* 0x0000000f89897c10 */ /* 0x000fe4000b7fe4ff */
[----:B------:R-:W-:Y:S02]  /*44f0*/  IADD3.X R125, PT, PT, R125, UR15, RZ, P5, !PT ;  /* 0x0000000f7d7d7c10 */ /* 0x000fe4000affe4ff */
[----:B------:R-:W-:Y:S02]  /*4500*/  SHF.R.S32.HI R160, RZ, 0x1f, R66 ;  /* 0x0000001fffa07819 */ /* 0x000fe40000011442 */
[----:B------:R-:W-:Y:S02]  /*4510*/  IADD3 R164, P6, PT, R66, UR14, RZ ;  /* 0x0000000e42a47c10 */ /* 0x000fe4000ffde0ff */
[----:B------:R-:W-:Y:S02]  /*4520*/  CS2R R66, SRZ ;  /* 0x0000000000427805 */ /* 0x000fe4000001ff00 */
[----:B------:R-:W-:-:S02]  /*4530*/  IADD3.X R109, PT, PT, R109, UR15, RZ, P3, !PT ;  /* 0x0000000f6d6d7c10 */ /* 0x000fc40009ffe4ff */
[----:B------:R-:W-:Y:S02]  /*4540*/  SHF.R.S32.HI R138, RZ, 0x1f, R54 ;  /* 0x0000001fff8a7819 */ /* 0x000fe40000011436 */
[----:B------:R-:W-:Y:S02]  /*4550*/  IADD3 R126, P5, PT, R54, UR14, RZ ;  /* 0x0000000e367e7c10 */ /* 0x000fe4000ffbe0ff */
[----:B------:R-:W-:Y:S02]  /*4560*/  CS2R R54, SRZ ;  /* 0x0000000000367805 */ /* 0x000fe4000001ff00 */
[----:B------:R-:W-:Y:S02]  /*4570*/  SHF.R.S32.HI R21, RZ, 0x1f, R18 ;  /* 0x0000001fff157819 */ /* 0x000fe40000011412 */
[----:B------:R-:W-:Y:S02]  /*4580*/  IADD3 R8, P0, PT, R18, UR14, RZ ;  /* 0x0000000e12087c10 */ /* 0x000fe4000ff1e0ff */
[----:B------:R-:W-:-:S02]  /*4590*/  IADD3.X R17, PT, PT, R17, UR15, RZ, P2, !PT ;  /* 0x0000000f11117c10 */ /* 0x000fc400097fe4ff */
[----:B------:R-:W-:Y:S02]  /*45a0*/  SHF.R.S32.HI R127, RZ, 0x1f, R53 ;  /* 0x0000001fff7f7819 */ /* 0x000fe40000011435 */
[----:B------:R-:W-:Y:S02]  /*45b0*/  IADD3 R110, P3, PT, R53, UR14, RZ ;  /* 0x0000000e356e7c10 */ /* 0x000fe4000ff7e0ff */
[----:B------:R-:W-:Y:S02]  /*45c0*/  CS2R R52, SRZ ;  /* 0x0000000000347805 */ /* 0x000fe4000001ff00 */
[----:B------:R-:W-:Y:S02]  /*45d0*/  SHF.R.S32.HI R111, RZ, 0x1f, R43 ;  /* 0x0000001fff6f7819 */ /* 0x000fe4000001142b */
[----:B------:R-:W-:Y:S02]  /*45e0*/  IADD3 R18, P2, PT, R43, UR14, RZ ;  /* 0x0000000e2b127c10 */ /* 0x000fe4000ff5e0ff */
[----:B------:R-:W-:-:S02]  /*45f0*/  SHF.R.S32.HI R177, RZ, 0x1f, R178 ;  /* 0x0000001fffb17819 */ /* 0x000fc400000114b2 */
[----:B------:R-:W-:Y:S02]  /*4600*/  IADD3.X R160, PT, PT, R160, UR15, RZ, P6, !PT ;  /* 0x0000000fa0a07c10 */ /* 0x000fe4000b7fe4ff */
[----:B------:R-:W-:Y:S02]  /*4610*/  IADD3.X R138, PT, PT, R138, UR15, RZ, P5, !PT ;  /* 0x0000000f8a8a7c10 */ /* 0x000fe4000affe4ff */
[----:B------:R-:W-:Y:S02]  /*4620*/  IADD3 R178, P6, PT, R178, UR14, RZ ;  /* 0x0000000eb2b27c10 */ /* 0x000fe4000ffde0ff */
[----:B------:R-:W-:Y:S02]  /*4630*/  IADD3.X R127, PT, PT, R127, UR15, RZ, P3, !PT ;  /* 0x0000000f7f7f7c10 */ /* 0x000fe40009ffe4ff */
[----:B------:R-:W-:Y:S02]  /*4640*/  SHF.R.S32.HI R165, RZ, 0x1f, R68 ;  /* 0x0000001fffa57819 */ /* 0x000fe40000011444 */
[----:B------:R-:W-:-:S02]  /*4650*/  IADD3 R166, P5, PT, R68, UR14, RZ ;  /* 0x0000000e44a67c10 */ /* 0x000fc4000ffbe0ff */
[----:B------:R-:W-:Y:S02]  /*4660*/  CS2R R68, SRZ ;  /* 0x0000000000447805 */ /* 0x000fe4000001ff00 */
[----:B------:R-:W-:Y:S02]  /*4670*/  IADD3.X R9, PT, PT, R9, UR15, RZ, P4, !PT ;  /* 0x0000000f09097c10 */ /* 0x000fe4000a7fe4ff */
[----:B------:R-:W-:Y:S02]  /*4680*/  IADD3.X R111, PT, PT, R111, UR15, RZ, P2, !PT ;  /* 0x0000000f6f6f7c10 */ /* 0x000fe400097fe4ff */
[----:B------:R-:W-:Y:S02]  /*4690*/  SHF.R.S32.HI R139, RZ, 0x1f, R56 ;  /* 0x0000001fff8b7819 */ /* 0x000fe40000011438 */
[----:B------:R-:W-:Y:S02]  /*46a0*/  IADD3 R128, P3, PT, R56, UR14, RZ ;  /* 0x0000000e38807c10 */ /* 0x000fe4000ff7e0ff */
[----:B------:R-:W-:-:S02]  /*46b0*/  CS2R R56, SRZ ;  /* 0x0000000000387805 */ /* 0x000fc4000001ff00 */
[----:B------:R-:W-:Y:S02]  /*46c0*/  SHF.R.S32.HI R23, RZ, 0x1f, R20 ;  /* 0x0000001fff177819 */ /* 0x000fe40000011414 */
[----:B------:R-:W-:Y:S02]  /*46d0*/  IADD3 R10, P4, PT, R20, UR14, RZ ;  /* 0x0000000e140a7c10 */ /* 0x000fe4000ff9e0ff */
[----:B------:R-:W-:Y:S02]  /*46e0*/  IADD3.X R19, PT, PT, R19, UR15, RZ, P1, !PT ;  /* 0x0000000f13137c10 */ /* 0x000fe40008ffe4ff */
[----:B------:R-:W-:Y:S02]  /*46f0*/  SHF.R.S32.HI R129, RZ, 0x1f, R44 ;  /* 0x0000001fff817819 */ /* 0x000fe4000001142c */
[----:B------:R-:W-:Y:S02]  /*4700*/  IADD3 R112, P2, PT, R44, UR14, RZ ;  /* 0x0000000e2c707c10 */ /* 0x000fe4000ff5e0ff */
[----:B------:R-:W-:-:S02]  /*4710*/  SHF.R.S32.HI R113, RZ, 0x1f, R45 ;  /* 0x0000001fff717819 */ /* 0x000fc4000001142d */
[----:B------:R-:W-:Y:S02]  /*4720*/  IADD3 R20, P1, PT, R45, UR14, RZ ;  /* 0x0000000e2d147c10 */ /* 0x000fe4000ff3e0ff */
[----:B------:R-:W-:Y:S02]  /*4730*/  SHF.R.S32.HI R219, RZ, 0x1f, R223 ;  /* 0x0000001fffdb7819 */ /* 0x000fe400000114df */
[----:B------:R-:W-:Y:S02]  /*4740*/  IADD3.X R177, PT, PT, R177, UR15, RZ, P6, !PT ;  /* 0x0000000fb1b17c10 */ /* 0x000fe4000b7fe4ff */
[----:B------:R-:W-:Y:S02]  /*4750*/  SHF.R.S32.HI R181, RZ, 0x1f, R199 ;  /* 0x0000001fffb57819 */ /* 0x000fe400000114c7 */
[----:B------:R-:W-:Y:S02]  /*4760*/  IADD3.X R165, PT, PT, R165, UR15, RZ, P5, !PT ;  /* 0x0000000fa5a57c10 */ /* 0x000fe4000affe4ff */
[----:B------:R-:W-:-:S02]  /*4770*/  IADD3 R223, P6, PT, R223, UR14, RZ ;  /* 0x0000000edfdf7c10 */ /* 0x000fc4000ffde0ff */
[----:B------:R-:W-:Y:S02]  /*4780*/  SHF.R.S32.HI R167, RZ, 0x1f, R168 ;  /* 0x0000001fffa77819 */ /* 0x000fe400000114a8 */
[----:B------:R-:W-:Y:S02]  /*4790*/  IADD3.X R139, PT, PT, R139, UR15, RZ, P3, !PT ;  /* 0x0000000f8b8b7c10 */ /* 0x000fe40009ffe4ff */
[----:B------:R-:W-:Y:S02]  /*47a0*/  IADD3 R199, P5, PT, R199, UR14, RZ ;  /* 0x0000000ec7c77c10 */ /* 0x000fe4000ffbe0ff */
[----:B------:R-:W-:Y:S02]  /*47b0*/  IADD3.X R129, PT, PT, R129, UR15, RZ, P2, !PT ;  /* 0x0000000f81817c10 */ /* 0x000fe400097fe4ff */
[----:B------:R-:W-:Y:S02]  /*47c0*/  IADD3 R168, P3, PT, R168, UR14, RZ ;  /* 0x0000000ea8a87c10 */ /* 0x000fe4000ff7e0ff */
[----:B------:R-:W-:-:S02]  /*47d0*/  IADD3.X R113, PT, PT, R113, UR15, RZ, P1, !PT ;  /* 0x0000000f71717c10 */ /* 0x000fc40008ffe4ff */
[----:B------:R-:W-:Y:S02]  /*47e0*/  SHF.R.S32.HI R140, RZ, 0x1f, R58 ;  /* 0x0000001fff8c7819 */ /* 0x000fe4000001143a */
[----:B------:R-:W-:Y:S02]  /*47f0*/  IADD3 R130, P2, PT, R58, UR14, RZ ;  /* 0x0000000e3a827c10 */ /* 0x000fe4000ff5e0ff */
[----:B------:R-:W-:Y:S02]  /*4800*/  CS2R R58, SRZ ;  /* 0x00000000003a7805 */ /* 0x000fe4000001ff00 */
[----:B------:R-:W-:Y:S02]  /*4810*/  IADD3.X R21, PT, PT, R21, UR15, RZ, P0, !PT ;  /* 0x0000000f15157c10 */ /* 0x000fe400087fe4ff */
[----:B------:R-:W-:Y:S02]  /*4820*/  SHF.R.S32.HI R131, RZ, 0x1f, R46 ;  /* 0x0000001fff837819 */ /* 0x000fe4000001142e */
[----:B------:R-:W-:-:S02]  /*4830*/  IADD3 R114, P1, PT, R46, UR14, RZ ;  /* 0x0000000e2e727c10 */ /* 0x000fc4000ff3e0ff */
[----:B------:R-:W-:Y:S02]  /*4840*/  IADD3.X R219, PT, PT, R219, UR15, RZ, P6, !PT ;  /* 0x0000000fdbdb7c10 */ /* 0x000fe4000b7fe4ff */
[----:B------:R-:W-:Y:S02]  /*4850*/  SHF.R.S32.HI R115, RZ, 0x1f, R47 ;  /* 0x0000001fff737819 */ /* 0x000fe4000001142f */
[----:B------:R-:W-:Y:S02]  /*4860*/  IADD3 R22, P0, PT, R47, UR14, RZ ;  /* 0x0000000e2f167c10 */ /* 0x000fe4000ff1e0ff */
[----:B------:R-:W-:Y:S02]  /*4870*/  CS2R R46, SRZ ;  /* 0x00000000002e7805 */ /* 0x000fe4000001ff00 */
[----:B------:R-:W-:Y:S02]  /*4880*/  SHF.R.S32.HI R224, RZ, 0x1f, R225 ;  /* 0x0000001fffe07819 */ /* 0x000fe400000114e1 */
[----:B------:R-:W-:-:S02]  /*4890*/  IADD3.X R181, PT, PT, R181, UR15, RZ, P5, !PT ;  /* 0x0000000fb5b57c10 */ /* 0x000fc4000affe4ff */
[----:B------:R-:W-:Y:S02]  /*48a0*/  IADD3 R44, P6, PT, R42, UR14, RZ ;  /* 0x0000000e2a2c7c10 */ /* 0x000fe4000ffde0ff */
[----:B------:R-:W-:Y:S02]  /*48b0*/  SHF.R.S32.HI R200, RZ, 0x1f, R201 ;  /* 0x0000001fffc87819 */ /* 0x000fe400000114c9 */
[----:B------:R-:W-:Y:S01]  /*48c0*/  IADD3.X R167, PT, PT, R167, UR15, RZ, P3, !PT ;  /* 0x0000000fa7a77c10 */ /* 0x000fe20009ffe4ff */
[----:B------:R0:W-:Y:S01]  /*48d0*/  STL [R1+0x4], R44 ;  /* 0x0000042c01007387 */ /* 0x0001e20000100800 */
[----:B------:R-:W-:Y:S02]  /*48e0*/  IADD3 R225, P5, PT, R225, UR14, RZ ;  /* 0x0000000ee1e17c10 */ /* 0x000fe4000ffbe0ff */
[----:B------:R-:W-:Y:S02]  /*48f0*/  SHF.R.S32.HI R169, RZ, 0x1f, R170 ;  /* 0x0000001fffa97819 */ /* 0x000fe400000114aa */
[----:B------:R-:W-:-:S02]  /*4900*/  IADD3.X R140, PT, PT, R140, UR15, RZ, P2, !PT ;  /* 0x0000000f8c8c7c10 */ /* 0x000fc400097fe4ff */
[----:B------:R-:W-:Y:S02]  /*4910*/  IADD3 R201, P3, PT, R201, UR14, RZ ;  /* 0x0000000ec9c97c10 */ /* 0x000fe4000ff7e0ff */
[----:B------:R-:W-:Y:S02]  /*4920*/  IADD3.X R131, PT, PT, R131, UR15, RZ, P1, !PT ;  /* 0x0000000f83837c10 */ /* 0x000fe40008ffe4ff */
[----:B------:R-:W-:Y:S02]  /*4930*/  IADD3 R170, P2, PT, R170, UR14, RZ ;  /* 0x0000000eaaaa7c10 */ /* 0x000fe4000ff5e0ff */
[----:B------:R-:W-:Y:S02]  /*4940*/  IADD3.X R23, PT, PT, R23, UR15, RZ, P4, !PT ;  /* 0x0000000f17177c10 */ /* 0x000fe4000a7fe4ff */
[----:B------:R-:W-:Y:S02]  /*4950*/  IADD3.X R115, PT, PT, R115, UR15, RZ, P0, !PT ;  /* 0x0000000f73737c10 */ /* 0x000fe400087fe4ff */
[----:B------:R-:W-:-:S02]  /*4960*/  SHF.R.S32.HI R141, RZ, 0x1f, R60 ;  /* 0x0000001fff8d7819 */ /* 0x000fc4000001143c */
[----:B------:R-:W-:Y:S02]  /*4970*/  IADD3 R132, P1, PT, R60, UR14, RZ ;  /* 0x0000000e3c847c10 */ /* 0x000fe4000ff3e0ff */
[----:B------:R-:W-:Y:S02]  /*4980*/  CS2R R60, SRZ ;  /* 0x00000000003c7805 */ /* 0x000fe4000001ff00 */
[----:B------:R-:W-:Y:S02]  /*4990*/  SHF.R.S32.HI R121, RZ, 0x1f, R49 ;  /* 0x0000001fff797819 */ /* 0x000fe40000011431 */
[----:B------:R-:W-:Y:S02]  /*49a0*/  IADD3 R24, P4, PT, R49, UR14, RZ ;  /* 0x0000000e31187c10 */ /* 0x000fe4000ff9e0ff */
[----:B------:R-:W-:Y:S02]  /*49b0*/  SHF.R.S32.HI R133, RZ, 0x1f, R48 ;  /* 0x0000001fff857819 */ /* 0x000fe40000011430 */
[----:B------:R-:W-:-:S02]  /*49c0*/  IADD3 R120, P0, PT, R48, UR14, RZ ;  /* 0x0000000e30787c10 */ /* 0x000fc4000ff1e0ff */
[----:B------:R-:W-:Y:S02]  /*49d0*/  CS2R R48, SRZ ;  /* 0x0000000000307805 */ /* 0x000fe4000001ff00 */
[----:B------:R-:W-:Y:S02]  /*49e0*/  IADD3.X R224, PT, PT, R224, UR15, RZ, P5, !PT ;  /* 0x0000000fe0e07c10 */ /* 0x000fe4000affe4ff */
[----:B------:R-:W-:Y:S02]  /*49f0*/  SHF.R.S32.HI R229, RZ, 0x1f, R230 ;  /* 0x0000001fffe57819 */ /* 0x000fe400000114e6 */
[----:B------:R-:W-:Y:S02]  /*4a00*/  IADD3.X R200, PT, PT, R200, UR15, RZ, P3, !PT ;  /* 0x0000000fc8c87c10 */ /* 0x000fe40009ffe4ff */
[----:B0-----:R-:W-:Y:S02]  /*4a10*/  IADD3 R44, P5, PT, R41, UR14, RZ ;  /* 0x0000000e292c7c10 */ /* 0x001fe4000ffbe0ff */
[----:B------:R-:W-:-:S02]  /*4a20*/  SHF.R.S32.HI R205, RZ, 0x1f, R206 ;  /* 0x0000001fffcd7819 */ /* 0x000fc400000114ce */
[----:B------:R-:W-:Y:S01]  /*4a30*/  IADD3.X R169, PT, PT, R169, UR15, RZ, P2, !PT ;  /* 0x0000000fa9a97c10 */ /* 0x000fe200097fe4ff */
[----:B------:R0:W-:Y:S01]  /*4a40*/  STL [R1+0xc], R44 ;  /* 0x00000c2c01007387 */ /* 0x0001e20000100800 */
[----:B------:R-:W-:Y:S02]  /*4a50*/  IADD3 R230, P3, PT, R230, UR14, RZ ;  /* 0x0000000ee6e67c10 */ /* 0x000fe4000ff7e0ff */
[----:B------:R-:W-:Y:S02]  /*4a60*/  SHF.R.S32.HI R171, RZ, 0x1f, R172 ;  /* 0x0000001fffab7819 */ /* 0x000fe400000114ac */
[----:B------:R-:W-:Y:S02]  /*4a70*/  IADD3.X R141, PT, PT, R141, UR15, RZ, P1, !PT ;  /* 0x0000000f8d8d7c10 */ /* 0x000fe40008ffe4ff */
[----:B------:R-:W-:Y:S02]  /*4a80*/  IADD3 R206, P2, PT, R206, UR14, RZ ;  /* 0x0000000ecece7c10 */ /* 0x000fe4000ff5e0ff */
[----:B------:R-:W-:-:S02]  /*4a90*/  IADD3.X R121, PT, PT, R121, UR15, RZ, P4, !PT ;  /* 0x0000000f79797c10 */ /* 0x000fc4000a7fe4ff */
[----:B------:R-:W-:Y:S02]  /*4aa0*/  IADD3.X R133, PT, PT, R133, UR15, RZ, P0, !PT ;  /* 0x0000000f85857c10 */ /* 0x000fe400087fe4ff */
[----:B------:R-:W-:Y:S02]  /*4ab0*/  IADD3 R172, P1, PT, R172, UR14, RZ ;  /* 0x0000000eacac7c10 */ /* 0x000fe4000ff3e0ff */
[----:B------:R-:W-:Y:S02]  /*4ac0*/  SHF.R.S32.HI R135, RZ, 0x1f, R50 ;  /* 0x0000001fff877819 */ /* 0x000fe40000011432 */
[----:B------:R-:W-:Y:S02]  /*4ad0*/  IADD3 R122, P4, PT, R50, UR14, RZ ;  /* 0x0000000e327a7c10 */ /* 0x000fe4000ff9e0ff */
[----:B------:R-:W-:Y:S02]  /*4ae0*/  CS2R R50, SRZ ;  /* 0x0000000000327805 */ /* 0x000fe4000001ff00 */
[----:B------:R-:W-:-:S02]  /*4af0*/  SHF.R.S32.HI R158, RZ, 0x1f, R62 ;  /* 0x0000001fff9e7819 */ /* 0x000fc4000001143e */
[----:B------:R-:W-:Y:S02]  /*4b00*/  IADD3 R134, P0, PT, R62, UR14, RZ ;  /* 0x0000000e3e867c10 */ /* 0x000fe4000ff1e0ff */
[----:B------:R-:W-:Y:S02]  /*4b10*/  CS2R R62, SRZ ;  /* 0x00000000003e7805 */ /* 0x000fe4000001ff00 */
[----:B------:R-:W-:Y:S02]  /*4b20*/  IADD3.X R229, PT, PT, R229, UR15, RZ, P3, !PT ;  /* 0x0000000fe5e57c10 */ /* 0x000fe40009ffe4ff */
[----:B------:R-:W-:Y:S02]  /*4b30*/  SHF.R.S32.HI R241, RZ, 0x1f, R245 ;  /* 0x0000001ffff17819 */ /* 0x000fe400000114f5 */
[----:B------:R-:W-:Y:S02]  /*4b40*/  IADD3.X R205, PT, PT, R205, UR15, RZ, P2, !PT ;  /* 0x0000000fcdcd7c10 */ /* 0x000fe400097fe4ff */
[----:B0-----:R-:W-:-:S02]  /*4b50*/  IADD3 R44, P3, PT, R40, UR14, RZ ;  /* 0x0000000e282c7c10 */ /* 0x001fc4000ff7e0ff */
[----:B------:R-:W-:Y:S02]  /*4b60*/  SHF.R.S32.HI R207, RZ, 0x1f, R211 ;  /* 0x0000001fffcf7819 */ /* 0x000fe400000114d3 */
[----:B------:R-:W-:Y:S01]  /*4b70*/  IADD3.X R171, PT, PT, R171, UR15, RZ, P1, !PT ;  /* 0x0000000fabab7c10 */ /* 0x000fe20008ffe4ff */
[----:B------:R0:W-:Y:S01]  /*4b80*/  STL [R1+0x14], R44 ;  /* 0x0000142c01007387 */ /* 0x0001e20000100800 */
[----:B------:R-:W-:Y:S02]  /*4b90*/  IADD3 R245, P2, PT, R245, UR14, RZ ;  /* 0x0000000ef5f57c10 */ /* 0x000fe4000ff5e0ff */
[----:B------:R-:W-:Y:S02]  /*4ba0*/  IADD3.X R135, PT, PT, R135, UR15, RZ, P4, !PT ;  /* 0x0000000f87877c10 */ /* 0x000fe4000a7fe4ff */
[----:B------:R-:W-:Y:S02]  /*4bb0*/  SHF.R.S32.HI R173, RZ, 0x1f, R174 ;  /* 0x0000001fffad7819 */ /* 0x000fe400000114ae */
[----:B------:R-:W-:-:S02]  /*4bc0*/  IADD3.X R158, PT, PT, R158, UR15, RZ, P0, !PT ;  /* 0x0000000f9e9e7c10 */ /* 0x000fc400087fe4ff */
[----:B------:R-:W-:Y:S02]  /*4bd0*/  IADD3 R211, P1, PT, R211, UR14, RZ ;  /* 0x0000000ed3d37c10 */ /* 0x000fe4000ff3e0ff */
[----:B------:R-:W-:Y:S02]  /*4be0*/  SHF.R.S32.HI R159, RZ, 0x1f, R64 ;  /* 0x0000001fff9f7819 */ /* 0x000fe40000011440 */
[----:B------:R-:W-:Y:S02]  /*4bf0*/  IADD3 R136, P4, PT, R64, UR14, RZ ;  /* 0x0000000e40887c10 */ /* 0x000fe4000ff9e0ff */
[----:B------:R-:W-:Y:S02]  /*4c00*/  CS2R R64, SRZ ;  /* 0x0000000000407805 */ /* 0x000fe4000001ff00 */
[----:B------:R-:W-:Y:S02]  /*4c10*/  IADD3 R174, P0, PT, R174, UR14, RZ ;  /* 0x0000000eaeae7c10 */ /* 0x000fe4000ff1e0ff */
[----:B------:R-:W-:-:S02]  /*4c20*/  IADD3.X R241, PT, PT, R241, UR15, RZ, P2, !PT ;  /* 0x0000000ff1f17c10 */ /* 0x000fc400097fe4ff */
[----:B------:R-:W-:Y:S02]  /*4c30*/  SHF.R.S32.HI R246, RZ, 0x1f, R247 ;  /* 0x0000001ffff67819 */ /* 0x000fe400000114f7 */
[----:B------:R-:W-:Y:S02]  /*4c40*/  IADD3.X R207, PT, PT, R207, UR15, RZ, P1, !PT ;  /* 0x0000000fcfcf7c10 */ /* 0x000fe40008ffe4ff */
[----:B0-----:R-:W-:Y:S02]  /*4c50*/  IADD3 R44, P2, PT, R39, UR14, RZ ;  /* 0x0000000e272c7c10 */ /* 0x001fe4000ff5e0ff */
[----:B------:R-:W-:Y:S02]  /*4c60*/  SHF.R.S32.HI R175, RZ, 0x1f, R176 ;  /* 0x0000001fffaf7819 */ /* 0x000fe400000114b0 */
[----:B------:R-:W-:Y:S01]  /*4c70*/  IADD3.X R159, PT, PT, R159, UR15, RZ, P4, !PT ;  /* 0x0000000f9f9f7c10 */ /* 0x000fe2000a7fe4ff */
[----:B------:R0:W-:Y:S01]  /*4c80*/  STL [R1+0x1c], R44 ;  /* 0x00001c2c01007387 */ /* 0x0001e20000100800 */
[----:B------:R-:W-:-:S02]  /*4c90*/  SHF.R.S32.HI R212, RZ, 0x1f, R213 ;  /* 0x0000001fffd47819 */ /* 0x000fc400000114d5 */
[----:B------:R-:W-:Y:S02]  /*4ca0*/  IADD3.X R173, PT, PT, R173, UR15, RZ, P0, !PT ;  /* 0x0000000fadad7c10 */ /* 0x000fe400087fe4ff */
[----:B------:R-:W-:Y:S02]  /*4cb0*/  IADD3 R247, P1, PT, R247, UR14, RZ ;  /* 0x0000000ef7f77c10 */ /* 0x000fe4000ff3e0ff */
[----:B------:R-:W-:Y:S02]  /*4cc0*/  IADD3 R176, P4, PT, R176, UR14, RZ ;  /* 0x0000000eb0b07c10 */ /* 0x000fe4000ff9e0ff */
[----:B------:R-:W-:Y:S02]  /*4cd0*/  IADD3 R213, P0, PT, R213, UR14, RZ ;  /* 0x0000000ed5d57c10 */ /* 0x000fe4000ff1e0ff */
[----:B------:R-:W-:Y:S02]  /*4ce0*/  IADD3.X R246, PT, PT, R246, UR15, RZ, P1, !PT ;  /* 0x0000000ff6f67c10 */ /* 0x000fe40008ffe4ff */
[----:B------:R-:W-:-:S02]  /*4cf0*/  SHF.R.S32.HI R217, RZ, 0x1f, R218 ;  /* 0x0000001fffd97819 */ /* 0x000fc400000114da */
[----:B------:R-:W-:Y:S02]  /*4d00*/  IADD3.X R175, PT, PT, R175, UR15, RZ, P4, !PT ;  /* 0x0000000fafaf7c10 */ /* 0x000fe4000a7fe4ff */
[----:B------:R-:W-:Y:S02]  /*4d10*/  SHF.R.S32.HI R248, RZ, 0x1f, R249 ;  /* 0x0000001ffff87819 */ /* 0x000fe400000114f9 */
[----:B------:R-:W-:Y:S02]  /*4d20*/  IADD3.X R212, PT, PT, R212, UR15, RZ, P0, !PT ;  /* 0x0000000fd4d47c10 */ /* 0x000fe400087fe4ff */
[----:B0-----:R-:W-:Y:S02]  /*4d30*/  IADD3 R44, P1, PT, R38, UR14, RZ ;  /* 0x0000000e262c7c10 */ /* 0x001fe4000ff3e0ff */
[----:B------:R-:W-:Y:S02]  /*4d40*/  IADD3 R218, P4, PT, R218, UR14, RZ ;  /* 0x0000000edada7c10 */ /* 0x000fe4000ff9e0ff */
[----:B------:R-:W-:Y:S01]  /*4d50*/  IADD3 R249, P0, PT, R249, UR14, RZ ;  /* 0x0000000ef9f97c10 */ /* 0x000fe2000ff1e0ff */
[----:B------:R0:W-:Y:S01]  /*4d60*/  STL [R1+0x24], R44 ;  /* 0x0000242c01007387 */ /* 0x0001e20000100800 */
[----:B------:R-:W-:-:S02]  /*4d70*/  SHF.R.S32.HI R250, RZ, 0x1f, R251 ;  /* 0x0000001ffffa7819 */ /* 0x000fc400000114fb */
[----:B------:R-:W-:Y:S02]  /*4d80*/  IADD3.X R217, PT, PT, R217, UR15, RZ, P4, !PT ;  /* 0x0000000fd9d97c10 */ /* 0x000fe4000a7fe4ff */
[----:B------:R-:W-:Y:S02]  /*4d90*/  IADD3.X R248, PT, PT, R248, UR15, RZ, P0, !PT ;  /* 0x0000000ff8f87c10 */ /* 0x000fe400087fe4ff */
[----:B------:R-:W-:Y:S02]  /*4da0*/  IADD3 R251, P4, PT, R251, UR14, RZ ;  /* 0x0000000efbfb7c10 */ /* 0x000fe4000ff9e0ff */
[----:B------:R-:W-:Y:S02]  /*4db0*/  SHF.R.S32.HI R43, RZ, 0x1f, R42 ;  /* 0x0000001fff2b7819 */ /* 0x000fe4000001142a */
[----:B0-----:R-:W-:Y:S02]  /*4dc0*/  IADD3 R44, P0, PT, R37, UR14, RZ ;  /* 0x0000000e252c7c10 */ /* 0x001fe4000ff1e0ff */
[----:B------:R-:W-:-:S02]  /*4dd0*/  SHF.R.S32.HI R42, RZ, 0x1f, R41 ;  /* 0x0000001fff2a7819 */ /* 0x000fc40000011429 */
[----:B------:R-:W-:Y:S01]  /*4de0*/  SHF.R.S32.HI R41, RZ, 0x1f, R40 ;  /* 0x0000001fff297819 */ /* 0x000fe20000011428 */
[----:B------:R0:W-:Y:S01]  /*4df0*/  STL [R1+0x2c], R44 ;  /* 0x00002c2c01007387 */ /* 0x0001e20000100800 */
[----:B------:R-:W-:Y:S02]  /*4e00*/  SHF.R.S32.HI R40, RZ, 0x1f, R39 ;  /* 0x0000001fff287819 */ /* 0x000fe40000011427 */
[----:B------:R-:W-:Y:S02]  /*4e10*/  SHF.R.S32.HI R39, RZ, 0x1f, R38 ;  /* 0x0000001fff277819 */ /* 0x000fe40000011426 */
[----:B------:R-:W-:Y:S02]  /*4e20*/  IADD3.X R250, PT, PT, R250, UR15, RZ, P4, !PT ;  /* 0x0000000ffafa7c10 */ /* 0x000fe4000a7fe4ff */
[----:B------:R-:W-:Y:S02]  /*4e30*/  SHF.R.S32.HI R38, RZ, 0x1f, R37 ;  /* 0x0000001fff267819 */ /* 0x000fe40000011425 */
[----:B------:R-:W-:-:S02]  /*4e40*/  IADD3 R45, P4, PT, R36, UR14, RZ ;  /* 0x0000000e242d7c10 */ /* 0x000fc4000ff9e0ff */
[----:B------:R-:W-:Y:S02]  /*4e50*/  SHF.R.S32.HI R37, RZ, 0x1f, R36 ;  /* 0x0000001fff257819 */ /* 0x000fe40000011424 */
[----:B0-----:R-:W-:Y:S01]  /*4e60*/  IADD3.X R44, PT, PT, R43, UR15, RZ, P6, !PT ;  /* 0x0000000f2b2c7c10 */ /* 0x001fe2000b7fe4ff */
[----:B------:R-:W-:Y:S01]  /*4e70*/  STL [R1+0x34], R45 ;  /* 0x0000342d01007387 */ /* 0x000fe20000100800 */
[----:B------:R-:W-:Y:S02]  /*4e80*/  SHF.R.S32.HI R36, RZ, 0x1f, R35 ;  /* 0x0000001fff247819 */ /* 0x000fe40000011423 */
[----:B------:R-:W-:Y:S01]  /*4e90*/  IADD3 R43, P6, PT, R35, UR14, RZ ;  /* 0x0000000e232b7c10 */ /* 0x000fe2000ffde0ff */
[----:B------:R0:W-:Y:S01]  /*4ea0*/  STL [R1], R44 ;  /* 0x0000002c01007387 */ /* 0x0001e20000100800 */
[----:B------:R-:W-:Y:S02]  /*4eb0*/  IADD3.X R35, PT, PT, R42, UR15, RZ, P5, !PT ;  /* 0x0000000f2a237c10 */ /* 0x000fe4000affe4ff */
[----:B------:R-:W-:Y:S01]  /*4ec0*/  IADD3 R42, P5, PT, R29, UR14, RZ ;  /* 0x0000000e1d2a7c10 */ /* 0x000fe2000ffbe0ff */
[----:B------:R1:W-:Y:S01]  /*4ed0*/  STL [R1+0x3c], R43 ;  /* 0x00003c2b01007387 */ /* 0x0003e20000100800 */
[----:B------:R-:W-:-:S02]  /*4ee0*/  IADD3.X R41, PT, PT, R41, UR15, RZ, P3, !PT ;  /* 0x0000000f29297c10 */ /* 0x000fc40009ffe4ff */
[----:B------:R-:W-:Y:S01]  /*4ef0*/  IADD3.X R40, PT, PT, R40, UR15, RZ, P2, !PT ;  /* 0x0000000f28287c10 */ /* 0x000fe200097fe4ff */
[----:B------:R2:W-:Y:S01]  /*4f00*/  STL [R1+0x8], R35 ;  /* 0x0000082301007387 */ /* 0x0005e20000100800 */
[----:B------:R-:W-:Y:S01]  /*4f10*/  SHF.R.S32.HI R29, RZ, 0x1f, R29 ;  /* 0x0000001fff1d7819 */ /* 0x000fe2000001141d */
[----:B0-----:R-:W0:Y:S02]  /*4f20*/  LDC R44, c[0x0][0x3a8] ;  /* 0x0000ea00ff2c7b82 */ /* 0x001e240000000800 */
[----:B------:R3:W-:Y:S01]  /*4f30*/  STL [R1+0x44], R42 ;  /* 0x0000442a01007387 */ /* 0x0007e20000100800 */
[----:B-1----:R-:W-:-:S03]  /*4f40*/  LOP3.LUT R43, R28, 0x2, RZ, 0xfc, !PT ;  /* 0x000000021c2b7812 */ /* 0x002fc600078efcff */
[----:B------:R1:W-:Y:S01]  /*4f50*/  STL [R1+0x10], R41 ;  /* 0x0000102901007387 */ /* 0x0003e20000100800 */
[----:B--2---:R-:W-:Y:S02]  /*4f60*/  IADD3 R35, P3, PT, R30, UR14, RZ ;  /* 0x0000000e1e237c10 */ /* 0x004fe4000ff7e0ff */
[----:B------:R-:W-:Y:S02]  /*4f70*/  SHF.R.S32.HI R30, RZ, 0x1f, R30 ;  /* 0x0000001fff1e7819 */ /* 0x000fe4000001141e */
[----:B---3--:R-:W-:Y:S01]  /*4f80*/  LOP3.LUT R42, R28, 0x4, RZ, 0xfc, !PT ;  /* 0x000000041c2a7812 */ /* 0x008fe200078efcff */
[----:B------:R2:W-:Y:S01]  /*4f90*/  STL [R1+0x4c], R35 ;  /* 0x00004c2301007387 */ /* 0x0005e20000100800 */
[----:B------:R-:W-:Y:S02]  /*4fa0*/  IADD3.X R30, PT, PT, R30, UR15, RZ, P3, !PT ;  /* 0x0000000f1e1e7c10 */ /* 0x000fe40009ffe4ff */
[----:B-1----:R-:W-:Y:S01]  /*4fb0*/  IADD3 R41, P2, PT, R31, UR14, RZ ;  /* 0x0000000e1f297c10 */ /* 0x002fe2000ff5e0ff */
[----:B------:R1:W-:Y:S01]  /*4fc0*/  STL [R1+0x18], R40 ;  /* 0x0000182801007387 */ /* 0x0003e20000100800 */
[----:B------:R-:W-:-:S03]  /*4fd0*/  SHF.R.S32.HI R31, RZ, 0x1f, R31 ;  /* 0x0000001fff1f7819 */ /* 0x000fc6000001141f */
[----:B------:R3:W-:Y:S01]  /*4fe0*/  STL [R1+0x54], R41 ;  /* 0x0000542901007387 */ /* 0x0007e20000100800 */
[----:B--2---:R-:W-:Y:S02]  /*4ff0*/  IADD3.X R35, PT, PT, R39, UR15, RZ, P1, !PT ;  /* 0x0000000f27237c10 */ /* 0x004fe40008ffe4ff */
[----:B------:R-:W-:Y:S02]  /*5000*/  IADD3.X R39, PT, PT, R38, UR15, RZ, P0, !PT ;  /* 0x0000000f26277c10 */ /* 0x000fe400087fe4ff */
[----:B-1----:R-:W-:Y:S01]  /*5010*/  IADD3 R40, P1, PT, R32, UR14, RZ ;  /* 0x0000000e20287c10 */ /* 0x002fe2000ff3e0ff */
[----:B------:R1:W-:Y:S01]  /*5020*/  STL [R1+0x20], R35 ;  /* 0x0000202301007387 */ /* 0x0003e20000100800 */
[----:B------:R-:W-:Y:S02]  /*5030*/  IADD3.X R38, PT, PT, R37, UR15, RZ, P4, !PT ;  /* 0x0000000f25267c10 */ /* 0x000fe4000a7fe4ff */
[----:B------:R-:W-:Y:S01]  /*5040*/  IADD3 R37, P4, PT, R34, UR14, RZ ;  /* 0x0000000e22257c10 */ /* 0x000fe2000ff9e0ff */
[----:B------:R2:W-:Y:S01]  /*5050*/  STL [R1+0x5c], R40 ;  /* 0x00005c2801007387 */ /* 0x0005e20000100800 */
[----:B------:R-:W-:-:S02]  /*5060*/  SHF.R.S32.HI R32, RZ, 0x1f, R32 ;  /* 0x0000001fff207819 */ /* 0x000fc40000011420 */
[----:B------:R-:W-:Y:S01]  /*5070*/  SHF.R.S32.HI R34, RZ, 0x1f, R34 ;  /* 0x0000001fff227819 */ /* 0x000fe20000011422 */
[----:B------:R4:W-:Y:S01]  /*5080*/  STL [R1+0x28], R39 ;  /* 0x0000282701007387 */ /* 0x0009e20000100800 */
[C---:B---3--:R-:W-:Y:S02]  /*5090*/  LOP3.LUT R41, R28.reuse, 0x6, RZ, 0xfc, !PT ;  /* 0x000000061c297812 */ /* 0x048fe400078efcff */
[----:B-1----:R-:W-:Y:S02]  /*50a0*/  IADD3 R35, P0, PT, R33, UR14, RZ ;  /* 0x0000000e21237c10 */ /* 0x002fe4000ff1e0ff */
[----:B------:R-:W-:Y:S02]  /*50b0*/  SHF.R.S32.HI R33, RZ, 0x1f, R33 ;  /* 0x0000001fff217819 */ /* 0x000fe40000011421 */
[C---:B--2---:R-:W-:Y:S01]  /*50c0*/  LOP3.LUT R40, R28.reuse, 0x1e, RZ, 0xfc, !PT ;  /* 0x0000001e1c287812 */ /* 0x044fe200078efcff */
[----:B------:R1:W-:Y:S01]  /*50d0*/  STL [R1+0x64], R35 ;  /* 0x0000642301007387 */ /* 0x0003e20000100800 */
[----:B----4-:R-:W-:-:S03]  /*50e0*/  LOP3.LUT R39, R28, 0x1c, RZ, 0xfc, !PT ;  /* 0x0000001c1c277812 */ /* 0x010fc600078efcff */
[----:B------:R2:W-:Y:S01]  /*50f0*/  STL [R1+0x30], R38 ;  /* 0x0000302601007387 */ /* 0x0005e20000100800 */
[-C--:B0-----:R-:W-:Y:S02]  /*5100*/  IMAD R40, R40, R44.reuse, RZ ;  /* 0x0000002c28287224 */ /* 0x081fe400078e02ff */
[-C--:B------:R-:W-:Y:S01]  /*5110*/  IMAD R39, R39, R44.reuse, RZ ;  /* 0x0000002c27277224 */ /* 0x080fe200078e02ff */
[----:B------:R0:W-:Y:S01]  /*5120*/  STL [R1+0x6c], R37 ;  /* 0x00006c2501007387 */ /* 0x0001e20000100800 */
[----:B-1----:R-:W-:Y:S02]  /*5130*/  IADD3.X R35, PT, PT, R36, UR15, RZ, P6, !PT ;  /* 0x0000000f24237c10 */ /* 0x002fe4000b7fe4ff */
[C---:B------:R-:W-:Y:S02]  /*5140*/  LOP3.LUT R36, R28.reuse, 0x16, RZ, 0xfc, !PT ;  /* 0x000000161c247812 */ /* 0x040fe400078efcff */
[----:B--2---:R-:W-:Y:S01]  /*5150*/  LOP3.LUT R38, R28, 0x1a, RZ, 0xfc, !PT ;  /* 0x0000001a1c267812 */ /* 0x004fe200078efcff */
[----:B------:R1:W-:Y:S01]  /*5160*/  STL [R1+0x38], R35 ;  /* 0x0000382301007387 */ /* 0x0003e20000100800 */
[----:B------:R-:W-:Y:S01]  /*5170*/  IADD3 R161, P6, PT, R162, UR12, RZ ;  /* 0x0000000ca2a17c10 */ /* 0x000fe2000ffde0ff */
[-C--:B------:R-:W-:Y:S01]  /*5180*/  IMAD R36, R36, R44.reuse, RZ ;  /* 0x0000002c24247224 */ /* 0x080fe200078e02ff */
[----:B0-----:R-:W-:Y:S01]  /*5190*/  LOP3.LUT R37, R28, 0x18, RZ, 0xfc, !PT ;  /* 0x000000181c257812 */ /* 0x001fe200078efcff */
[----:B------:R-:W-:Y:S01]  /*51a0*/  IMAD R38, R38, R44, RZ ;  /* 0x0000002c26267224 */ /* 0x000fe200078e02ff */
[----:B------:R-:W-:-:S03]  /*51b0*/  LEA.HI.X.SX32 R162, R162, UR13, 0x1, P6 ;  /* 0x0000000da2a27c11 */ /* 0x000fc6000b0f0eff */
[----:B------:R-:W-:Y:S01]  /*51c0*/  IMAD R37, R37, R44, RZ ;  /* 0x0000002c25257224 */ /* 0x000fe200078e02ff */
[----:B-1----:R-:W-:Y:S02]  /*51d0*/  IADD3.X R35, PT, PT, R29, UR15, RZ, P5, !PT ;  /* 0x0000000f1d237c10 */ /* 0x002fe4000affe4ff */
[----:B------:R-:W-:Y:S02]  /*51e0*/  IADD3.X R29, PT, PT, R31, UR15, RZ, P2, !PT ;  /* 0x0000000f1f1d7c10 */ /* 0x000fe400097fe4ff */
[----:B------:R-:W-:Y:S01]  /*51f0*/  IADD3.X R31, PT, PT, R32, UR15, RZ, P1, !PT ;  /* 0x0000000f201f7c10 */ /* 0x000fe20008ffe4ff */
[----:B------:R0:W-:Y:S01]  /*5200*/  STL [R1+0x40], R35 ;  /* 0x0000402301007387 */ /* 0x0001e20000100800 */
[----:B------:R-:W-:-:S03]  /*5210*/  LOP3.LUT R32, R28, 0xe, RZ, 0xfc, !PT ;  /* 0x0000000e1c207812 */ /* 0x000fc600078efcff */
[----:B------:R1:W-:Y:S02]  /*5220*/  STL [R1+0x48], R30 ;  /* 0x0000481e01007387 */ /* 0x0003e40000100800 */
[----:B------:R-:W-:Y:S02]  /*5230*/  IMAD R32, R32, R44, RZ ;  /* 0x0000002c20207224 */ /* 0x000fe400078e02ff */
[----:B------:R2:W-:Y:S01]  /*5240*/  STL [R1+0x50], R29 ;  /* 0x0000501d01007387 */ /* 0x0005e20000100800 */
[----:B0-----:R-:W-:-:S03]  /*5250*/  LOP3.LUT R35, R28, 0x14, RZ, 0xfc, !PT ;  /* 0x000000141c237812 */ /* 0x001fc600078efcff */
[----:B------:R0:W-:Y:S01]  /*5260*/  STL [R1+0x58], R31 ;  /* 0x0000581f01007387 */ /* 0x0001e20000100800 */
[----:B-1----:R-:W-:Y:S01]  /*5270*/  IADD3.X R30, PT, PT, R33, UR15, RZ, P0, !PT ;  /* 0x0000000f211e7c10 */ /* 0x002fe200087fe4ff */
[-C--:B------:R-:W-:Y:S01]  /*5280*/  IMAD R35, R35, R44.reuse, RZ ;  /* 0x0000002c23237224 */ /* 0x080fe200078e02ff */
[----:B------:R-:W-:Y:S02]  /*5290*/  LOP3.LUT R33, R28, 0x10, RZ, 0xfc, !PT ;  /* 0x000000101c217812 */ /* 0x000fe400078efcff */
[----:B--2---:R-:W-:Y:S01]  /*52a0*/  IADD3.X R29, PT, PT, R34, UR15, RZ, P4, !PT ;  /* 0x0000000f221d7c10 */ /* 0x004fe2000a7fe4ff */
[----:B------:R1:W-:Y:S01]  /*52b0*/  STL [R1+0x60], R30 ;  /* 0x0000601e01007387 */ /* 0x0003e20000100800 */
[C---:B------:R-:W-:Y:S01]  /*52c0*/  LOP3.LUT R34, R28.reuse, 0x12, RZ, 0xfc, !PT ;  /* 0x000000121c227812 */ /* 0x040fe200078efcff */
[-C--:B------:R-:W-:Y:S01]  /*52d0*/  IMAD R33, R33, R44.reuse, RZ ;  /* 0x0000002c21217224 */ /* 0x080fe200078e02ff */
[----:B0-----:R-:W-:Y:S01]  /*52e0*/  LOP3.LUT R31, R28, 0xc, RZ, 0xfc, !PT ;  /* 0x0000000c1c1f7812 */ /* 0x001fe200078efcff */
[----:B------:R0:W-:Y:S02]  /*52f0*/  STL [R1+0x68], R29 ;  /* 0x0000681d01007387 */ /* 0x0001e40000100800 */
[----:B------:R-:W-:-:S02]  /*5300*/  IMAD R34, R34, R44, RZ ;  /* 0x0000002c22227224 */ /* 0x000fc400078e02ff */
[----:B------:R-:W-:Y:S01]  /*5310*/  STL [R1+0xa8], R40 ;  /* 0x0000a82801007387 */ /* 0x000fe20000100800 */
[-C--:B------:R-:W-:Y:S01]  /*5320*/  IMAD R31, R31, R44.reuse, RZ ;  /* 0x0000002c1f1f7224 */ /* 0x080fe200078e02ff */
[C---:B-1----:R-:W-:Y:S02]  /*5330*/  LOP3.LUT R30, R28.reuse, 0xa, RZ, 0xfc, !PT ;  /* 0x0000000a1c1e7812 */ /* 0x042fe400078efcff */
[----:B------:R-:W-:Y:S01]  /*5340*/  STL [R1+0xa4], R39 ;  /* 0x0000a42701007387 */ /* 0x000fe20000100800 */
[----:B0-----:R-:W-:Y:S02]  /*5350*/  LOP3.LUT R29, R28, 0x8, RZ, 0xfc, !PT ;  /* 0x000000081c1d7812 */ /* 0x001fe400078efcff */
[-C--:B------:R-:W-:Y:S01]  /*5360*/  IMAD R30, R30, R44.reuse, RZ ;  /* 0x0000002c1e1e7224 */ /* 0x080fe200078e02ff */
[----:B------:R-:W-:Y:S02]  /*5370*/  STL [R1+0xa0], R38 ;  /* 0x0000a02601007387 */ /* 0x000fe40000100800 */
[----:B------:R-:W-:-:S02]  /*5380*/  IMAD R29, R29, R44, RZ ;  /* 0x0000002c1d1d7224 */ /* 0x000fc400078e02ff */
[----:B------:R-:W-:Y:S04]  /*5390*/  STL [R1+0x9c], R37 ;  /* 0x00009c2501007387 */ /* 0x000fe80000100800 */
[----:B------:R-:W-:Y:S04]  /*53a0*/  STL [R1+0x98], R36 ;  /* 0x0000982401007387 */ /* 0x000fe80000100800 */
[----:B------:R-:W-:Y:S04]  /*53b0*/  STL [R1+0x94], R35 ;  /* 0x0000942301007387 */ /* 0x000fe80000100800 */
[----:B------:R-:W-:Y:S04]  /*53c0*/  STL [R1+0x90], R34 ;  /* 0x0000902201007387 */ /* 0x000fe80000100800 */
[----:B------:R-:W-:Y:S04]  /*53d0*/  STL [R1+0x8c], R33 ;  /* 0x00008c2101007387 */ /* 0x000fe80000100800 */
[----:B------:R-:W-:Y:S04]  /*53e0*/  STL [R1+0x88], R32 ;  /* 0x0000882001007387 */ /* 0x000fe80000100800 */
[----:B------:R0:W-:Y:S04]  /*53f0*/  STL [R1+0x84], R31 ;  /* 0x0000841f01007387 */ /* 0x0001e80000100800 */
[----:B------:R1:W-:Y:S04]  /*5400*/  STL [R1+0x80], R30 ;  /* 0x0000801e01007387 */ /* 0x0003e80000100800 */
[----:B------:R2:W-:Y:S01]  /*5410*/  STL [R1+0x7c], R29 ;  /* 0x00007c1d01007387 */ /* 0x0005e20000100800 */
[----:B0-----:R-:W-:-:S02]  /*5420*/  IMAD R31, R41, R44, RZ ;  /* 0x0000002c291f7224 */ /* 0x001fc400078e02ff */
[----:B-1----:R-:W-:-:S03]  /*5430*/  IMAD R30, R42, R44, RZ ;  /* 0x0000002c2a1e7224 */ /* 0x002fc600078e02ff */
[----:B------:R0:W-:Y:S01]  /*5440*/  STL [R1+0x78], R31 ;  /* 0x0000781f01007387 */ /* 0x0001e20000100800 */
[----:B--2---:R-:W-:-:S03]  /*5450*/  IMAD R29, R28, R44, RZ ;  /* 0x0000002c1c1d7224 */ /* 0x004fc600078e02ff */
[----:B------:R0:W-:Y:S01]  /*5460*/  STL [R1+0x74], R30 ;  /* 0x0000741e01007387 */ /* 0x0001e20000100800 */
[----:B------:R-:W-:Y:S01]  /*5470*/  IMAD R28, R43, R44, RZ ;  /* 0x0000002c2b1c7224 */ /* 0x000fe200078e02ff */
[----:B------:R-:W-:-:S04]  /*5480*/  CS2R R44, SRZ ;  /* 0x00000000002c7805 */ /* 0x000fc8000001ff00 */
[----:B------:R0:W-:Y:S03]  /*5490*/  STL [R1+0x70], R28 ;  /* 0x0000701c01007387 */ /* 0x0001e60000100800 */
.L_x_1:
[----:B--2---:R-:W2:Y:S04]  /*54a0*/  LDL R144, [R1+0x70] ;  /* 0x0000700001907983 */ /* 0x004ea80000100800 */
[----:B------:R-:W3:Y:S04]  /*54b0*/  LDL R146, [R1+0x74] ;  /* 0x0000740001927983 */ /* 0x000ee80000100800 */
[----:B------:R-:W4:Y:S01]  /*54c0*/  LDL R145, [R1+0x78] ;  /* 0x0000780001917983 */ /* 0x000f220000100800 */
[----:B------:R-:W1:Y:S03]  /*54d0*/  S2R R188, SR_TID.X ;  /* 0x0000000000bc7919 */ /* 0x000e660000002100 */
[----:B------:R-:W4:Y:S04]  /*54e0*/  LDL R33, [R1+0x7c] ;  /* 0x00007c0001217983 */ /* 0x000f280000100800 */
[----:B------:R0:W-:Y:S04]  /*54f0*/  STL [R1+0x208], R47 ;  /* 0x0002082f01007387 */ /* 0x0001e80000100800 */
[----:B-----5:R0:W-:Y:S01]  /*5500*/  STL [R1+0x1ac], R2 ;  /* 0x0001ac0201007387 */ /* 0x0201e20000100800 */
[----:B------:R-:W-:-:S02]  /*5510*/  PRMT R34, RZ, 0x7610, R34 ;  /* 0x00007610ff227816 */ /* 0x000fc40000000022 */
[----:B------:R-:W-:Y:S01]  /*5520*/  PRMT R35, RZ, 0x7610, R35 ;  /* 0x00007610ff237816 */ /* 0x000fe20000000023 */
[----:B------:R-:W4:Y:S04]  /*5530*/  LDL R149, [R1+0x90] ;  /* 0x0000900001957983 */ /* 0x000f280000100800 */
[----:B0-----:R-:W4:Y:S04]  /*5540*/  LDL R47, [R1+0x84] ;  /* 0x00008400012f7983 */ /* 0x001f280000100800 */
[----:B------:R-:W4:Y:S01]  /*5550*/  LDL R2, [R1+0x8c] ;  /* 0x00008c0001027983 */ /* 0x000f220000100800 */
[----:B------:R-:W-:-:S02]  /*5560*/  PRMT R36, RZ, 0x7610, R36 ;  /* 0x00007610ff247816 */ /* 0x000fc40000000024 */
[----:B------:R-:W-:Y:S01]  /*5570*/  PRMT R37, RZ, 0x7610, R37 ;  /* 0x00007610ff257816 */ /* 0x000fe20000000025 */
[----:B------:R-:W4:Y:S01]  /*5580*/  LDL R148, [R1+0x94] ;  /* 0x0000940001947983 */ /* 0x000f220000100800 */
[----:B-1----:R-:W-:-:S03]  /*5590*/  SHF.R.U32.HI R32, RZ, 0x5, R188 ;  /* 0x00000005ff207819 */ /* 0x002fc600000116bc */
[----:B------:R-:W4:Y:S01]  /*55a0*/  LDL R147, [R1+0x98] ;  /* 0x0000980001937983 */ /* 0x000f220000100800 */
[----:B------:R-:W-:-:S04]  /*55b0*/  SGXT.U32 R32, R32, 0x1 ;  /* 0x000000012020781a */ /* 0x000fc80000000000 */
[C---:B------:R-:W-:Y:S02]  /*55c0*/  LOP3.LUT R29, R32.reuse, 0x2, RZ, 0xfc, !PT ;  /* 0x00000002201d7812 */ /* 0x040fe400078efcff */
[C---:B------:R-:W-:Y:S02]  /*55d0*/  LOP3.LUT R28, R32.reuse, 0x4, RZ, 0xfc, !PT ;  /* 0x00000004201c7812 */ /* 0x040fe400078efcff */
[----:B------:R-:W-:Y:S02]  /*55e0*/  ISETP.GE.AND P6, PT, R29, UR7, PT ;  /* 0x000000071d007c0c */ /* 0x000fe4000bfc6270 */
[----:B------:R-:W-:Y:S02]  /*55f0*/  LOP3.LUT R29, R32, 0x8, RZ, 0xfc, !PT ;  /* 0x00000008201d7812 */ /* 0x000fe400078efcff */
[----:B------:R-:W-:Y:S02]  /*5600*/  ISETP.GE.AND P5, PT, R28, UR7, PT ;  /* 0x000000071c007c0c */ /* 0x000fe4000bfa6270 */
[----:B------:R-:W-:-:S02]  /*5610*/  ISETP.GE.AND P4, PT, R29, UR7, PT ;  /* 0x000000071d007c0c */ /* 0x000fc4000bf86270 */
[C---:B------:R-:W-:Y:S02]  /*5620*/  LOP3.LUT R30, R32.reuse, 0x6, RZ, 0xfc, !PT ;  /* 0x00000006201e7812 */ /* 0x040fe400078efcff */
[----:B------:R-:W-:Y:S02]  /*5630*/  LOP3.LUT R31, R32, 0xc, RZ, 0xfc, !PT ;  /* 0x0000000c201f7812 */ /* 0x000fe400078efcff */
[----:B------:R-:W-:Y:S02]  /*5640*/  ISETP.GE.AND P3, PT, R30, UR7, PT ;  /* 0x000000071e007c0c */ /* 0x000fe4000bf66270 */
[----:B------:R-:W-:Y:S02]  /*5650*/  LOP3.LUT R30, R32, 0xa, RZ, 0xfc, !PT ;  /* 0x0000000a201e7812 */ /* 0x000fe400078efcff */
[----:B--2---:R-:W-:-:S04]  /*5660*/  IADD3 R28, P0, PT, R144, R161, RZ ;  /* 0x000000a1901c7210 */ /* 0x004fc80007f1e0ff */
[-C--:B------:R-:W-:Y:S02]  /*5670*/  LEA.HI.X.SX32 R29, R144, R162.reuse, 0x1, P0 ;  /* 0x000000a2901d7211 */ /* 0x080fe400000f0eff */
[----:B------:R-:W2:Y:S01]  /*5680*/  LDL R144, [R1+0x80] ;  /* 0x0000800001907983 */ /* 0x000ea20000100800 */
[----:B------:R-:W-:Y:S02]  /*5690*/  ISETP.GE.AND P0, PT, R30, UR7, PT ;  /* 0x000000071e007c0c */ /* 0x000fe4000bf06270 */
[C---:B---3--:R-:W-:Y:S01]  /*56a0*/  IADD3 R30, P2, PT, R146.reuse, R161, RZ ;  /* 0x000000a1921e7210 */ /* 0x048fe20007f5e0ff */
[----:B------:R0:W3:Y:S01]  /*56b0*/  @!P6 LDG.E.U8 R34, desc[UR8][R28.64] ;  /* 0x000000081c22e981 */ /* 0x0000e2000c1e1100 */
[----:B------:R-:W-:Y:S02]  /*56c0*/  ISETP.GE.AND P1, PT, R31, UR7, PT ;  /* 0x000000071f007c0c */ /* 0x000fe4000bf26270 */
[----:B------:R-:W-:Y:S02]  /*56d0*/  LEA.HI.X.SX32 R31, R146, R162, 0x1, P2 ;  /* 0x000000a2921f7211 */ /* 0x000fe400010f0eff */
[----:B------:R-:W1:Y:S03]  /*56e0*/  LDC R146, c[0x0][0x3a8] ;  /* 0x0000ea00ff927b82 */ /* 0x000e660000000800 */
[----:B------:R4:W3:Y:S01]  /*56f0*/  @!P5 LDG.E.U8 R35, desc[UR8][R30.64] ;  /* 0x000000081e23d981 */ /* 0x0008e2000c1e1100 */
[----:B0-----:R-:W-:-:S02]  /*5700*/  LOP3.LUT R29, R32, 0xe, RZ, 0xfc, !PT ;  /* 0x0000000e201d7812 */ /* 0x001fc400078efcff */
[-C--:B----4-:R-:W-:Y:S02]  /*5710*/  IADD3 R28, P6, PT, R145, R161.reuse, RZ ;  /* 0x000000a1911c7210 */ /* 0x090fe40007fde0ff */
[----:B------:R-:W-:Y:S02]  /*5720*/  ISETP.GE.AND P2, PT, R29, UR7, PT ;  /* 0x000000071d007c0c */ /* 0x000fe4000bf46270 */
[----:B------:R-:W-:Y:S02]  /*5730*/  LEA.HI.X.SX32 R29, R145, R162, 0x1, P6 ;  /* 0x000000a2911d7211 */ /* 0x000fe400030f0eff */
[----:B------:R-:W0:Y:S01]  /*5740*/  S2R R145, SR_TID.X ;  /* 0x0000000000917919 */ /* 0x000e220000002100 */
[----:B------:R-:W-:Y:S02]  /*5750*/  IADD3 R30, P6, PT, R33, R161, RZ ;  /* 0x000000a1211e7210 */ /* 0x000fe40007fde0ff */
[----:B------:R4:W3:Y:S01]  /*5760*/  @!P3 LDG.E.U8 R36, desc[UR8][R28.64] ;  /* 0x000000081c24b981 */ /* 0x0008e2000c1e1100 */
[----:B------:R-:W-:-:S02]  /*5770*/  ISETP.GE.AND P5, PT, R32, UR7, PT ;  /* 0x0000000720007c0c */ /* 0x000fc4000bfa6270 */
[----:B------:R-:W-:Y:S02]  /*5780*/  LEA.HI.X.SX32 R31, R33, R162, 0x1, P6 ;  /* 0x000000a2211f7211 */ /* 0x000fe400030f0eff */
[----:B------:R-:W-:-:S03]  /*5790*/  PRMT R38, RZ, 0x7610, R38 ;  /* 0x00007610ff267816 */ /* 0x000fc60000000026 */
[----:B------:R-:W3:Y:S01]  /*57a0*/  @!P4 LDG.E.U8 R37, desc[UR8][R30.64] ;  /* 0x000000081e25c981 */ /* 0x000ee2000c1e1100 */
[----:B----4-:R-:W-:-:S04]  /*57b0*/  LOP3.LUT R28, R32, 0x10, RZ, 0xfc, !PT ;  /* 0x00000010201c7812 */ /* 0x010fc800078efcff */
[----:B------:R-:W-:Y:S02]  /*57c0*/  ISETP.GE.AND P3, PT, R28, UR7, PT ;  /* 0x000000071c007c0c */ /* 0x000fe4000bf66270 */
[----:B0-----:R-:W-:-:S04]  /*57d0*/  SHF.R.U32.HI R145, RZ, 0x5, R145 ;  /* 0x00000005ff917819 */ /* 0x001fc80000011691 */
[----:B------:R-:W-:-:S05]  /*57e0*/  SGXT.U32 R145, R145, 0x1 ;  /* 0x000000019191781a */ /* 0x000fca0000000000 */
[----:B-1----:R-:W-:Y:S01]  /*57f0*/  IMAD R145, R145, R146, RZ ;  /* 0x0000009291917224 */ /* 0x002fe200078e02ff */
[----:B------:R-:W-:Y:S01]  /*5800*/  PRMT R40, RZ, 0x7610, R40 ;  /* 0x00007610ff287816 */ /* 0x000fe20000000028 */
[----:B------:R-:W4:Y:S03]  /*5810*/  LDL R146, [R1+0x9c] ;  /* 0x00009c0001927983 */ /* 0x000f260000100800 */
[----:B------:R-:W-:-:S04]  /*5820*/  IADD3 R28, P6, PT, R145, R161, RZ ;  /* 0x000000a1911c7210 */ /* 0x000fc80007fde0ff */
[----:B------:R-:W-:Y:S02]  /*5830*/  LEA.HI.X.SX32 R29, R145, R162, 0x1, P6 ;  /* 0x000000a2911d7211 */ /* 0x000fe400030f0eff */
[----:B------:R-:W3:Y:S04]  /*5840*/  LDL R145, [R1+0xa0] ;  /* 0x0000a00001917983 */ /* 0x000ee80000100800 */
[----:B------:R0:W3:Y:S02]  /*5850*/  @!P5 LDG.E.U8 R38, desc[UR8][R28.64] ;  /* 0x000000081c26d981 */ /* 0x0000e4000c1e1100 */
[----:B0-----:R-:W-:Y:S02]  /*5860*/  LOP3.LUT R29, R32, 0x16, RZ, 0xfc, !PT ;  /* 0x00000016201d7812 */ /* 0x001fe400078efcff */
[----:B--2---:R-:W-:-:S04]  /*5870*/  IADD3 R30, P6, PT, R144, R161, RZ ;  /* 0x000000a1901e7210 */ /* 0x004fc80007fde0ff */
[-C--:B------:R-:W-:Y:S02]  /*5880*/  LEA.HI.X.SX32 R31, R144, R162.reuse, 0x1, P6 ;  /* 0x000000a2901f7211 */ /* 0x080fe400030f0eff */
[----:B------:R-:W-:Y:S01]  /*5890*/  IADD3 R28, P6, PT, R47, R161, RZ ;  /* 0x000000a12f1c7210 */ /* 0x000fe20007fde0ff */
[----:B------:R-:W2:Y:S04]  /*58a0*/  LDL R144, [R1+0x88] ;  /* 0x0000880001907983 */ /* 0x000ea80000100800 */
[----:B------:R0:W2:Y:S01]  /*58b0*/  @!P0 LDG.E.U8 R40, desc[UR8][R30.64] ;  /* 0x000000081e288981 */ /* 0x0000a2000c1e1100 */
[----:B------:R-:W-:Y:S02]  /*58c0*/  ISETP.GE.AND P0, PT, R29, UR7, PT ;  /* 0x000000071d007c0c */ /* 0x000fe4000bf06270 */
[----:B------:R-:W-:-:S02]  /*58d0*/  LEA.HI.X.SX32 R29, R47, R162, 0x1, P6 ;  /* 0x000000a22f1d7211 */ /* 0x000fc400030f0eff */
[----:B------:R-:W2:Y:S01]  /*58e0*/  LDL R47, [R1+0xa4] ;  /* 0x0000a400012f7983 */ /* 0x000ea20000100800 */
[----:B0-----:R-:W-:-:S04]  /*58f0*/  IADD3 R30, P6, PT, R2, R161, RZ ;  /* 0x000000a1021e7210 */ /* 0x001fc80007fde0ff */
[----:B------:R-:W-:Y:S02]  /*5900*/  LEA.HI.X.SX32 R31, R2, R162, 0x1, P6 ;  /* 0x000000a2021f7211 */ /* 0x000fe400030f0eff */
[----:B------:R-:W2:Y:S01]  /*5910*/  LDL R2, [R1+0xa8] ;  /* 0x0000a80001027983 */ /* 0x000ea20000100800 */
[C---:B------:R-:W-:Y:S02]  /*5920*/  LOP3.LUT R33, R32.reuse, 0x12, RZ, 0xfc, !PT ;  /* 0x0000001220217812 */ /* 0x040fe400078efcff */
[----:B------:R-:W-:Y:S02]  /*5930*/  PRMT R39, RZ, 0x7610, R39 ;  /* 0x00007610ff277816 */ /* 0x000fe40000000027 */
[----:B------:R-:W-:Y:S02]  /*5940*/  ISETP.GE.AND P4, PT, R33, UR7, PT ;  /* 0x0000000721007c0c */ /* 0x000fe4000bf86270 */
[----:B------:R-:W-:Y:S02]  /*5950*/  LOP3.LUT R33, R32, 0x14, RZ, 0xfc, !PT ;  /* 0x0000001420217812 */ /* 0x000fe400078efcff */
[----:B------:R-:W-:Y:S01]  /*5960*/  PRMT R41, RZ, 0x7610, R41 ;  /* 0x00007610ff297816 */ /* 0x000fe20000000029 */
[----:B------:R0:W2:Y:S01]  /*5970*/  @!P1 LDG.E.U8 R39, desc[UR8][R28.64] ;  /* 0x000000081c279981 */ /* 0x0000a2000c1e1100 */
[----:B------:R-:W-:-:S02]  /*5980*/  ISETP.GE.AND P5, PT, R33, UR7, PT ;  /* 0x0000000721007c0c */ /* 0x000fc4000bfa6270 */
[----:B------:R-:W-:Y:S02]  /*5990*/  PRMT R43, RZ, 0x7610, R43 ;  /* 0x00007610ff2b7816 */ /* 0x000fe4000000002b */
[----:B------:R1:W2:Y:S01]  /*59a0*/  @!P3 LDG.E.U8 R41, desc[UR8][R30.64] ;  /* 0x000000081e29b981 */ /* 0x0002a2000c1e1100 */
[----:B------:R-:W-:Y:S02]  /*59b0*/  LOP3.LUT R33, R32, 0x18, RZ, 0xfc, !PT ;  /* 0x0000001820217812 */ /* 0x000fe400078efcff */
[CC--:B0-----:R-:W-:Y:S02]  /*59c0*/  IADD3 R28, P6, PT, R149.reuse, R161.reuse, RZ ;  /* 0x000000a1951c7210 */ /* 0x0c1fe40007fde0ff */
[----:B------:R-:W-:Y:S02]  /*59d0*/  PRMT R42, RZ, 0x7610, R42 ;  /* 0x00007610ff2a7816 */ /* 0x000fe4000000002a */
[----:B-1----:R-:W-:Y:S02]  /*59e0*/  IADD3 R30, P3, PT, R148, R161, RZ ;  /* 0x000000a1941e7210 */ /* 0x002fe40007f7e0ff */
[----:B------:R-:W-:-:S02]  /*59f0*/  LEA.HI.X.SX32 R29, R149, R162, 0x1, P6 ;  /* 0x000000a2951d7211 */ /* 0x000fc400030f0eff */
[----:B------:R-:W-:Y:S02]  /*5a00*/  LEA.HI.X.SX32 R31, R148, R162, 0x1, P3 ;  /* 0x000000a2941f7211 */ /* 0x000fe400018f0eff */
[----:B------:R-:W-:Y:S01]  /*5a10*/  ISETP.GE.AND P1, PT, R33, UR7, PT ;  /* 0x0000000721007c0c */ /* 0x000fe2000bf26270 */
[----:B------:R0:W2:Y:S01]  /*5a20*/  @!P4 LDG.E.U8 R43, desc[UR8][R28.64] ;  /* 0x000000081c2bc981 */ /* 0x0000a2000c1e1100 */
[----:B------:R-:W-:-:S03]  /*5a30*/  LOP3.LUT R33, R32, 0x1a, RZ, 0xfc, !PT ;  /* 0x0000001a20217812 */ /* 0x000fc600078efcff */
[----:B------:R4:W2:Y:S01]  /*5a40*/  @!P5 LDG.E.U8 R42, desc[UR8][R30.64] ;  /* 0x000000081e2ad981 */ /* 0x0008a2000c1e1100 */
[----:B------:R-:W-:Y:S02]  /*5a50*/  ISETP.GE.AND P3, PT, R33, UR7, PT ;  /* 0x0000000721007c0c */ /* 0x000fe4000bf66270 */
[C---:B0-----:R-:W-:Y:S02]  /*5a60*/  LOP3.LUT R29, R32.reuse, 0x1c, RZ, 0xfc, !PT ;  /* 0x0000001c201d7812 */ /* 0x041fe400078efcff */
[-C--:B------:R-:W-:Y:S02]  /*5a70*/  IADD3 R28, P4, PT, R147, R161.reuse, RZ ;  /* 0x000000a1931c7210 */ /* 0x080fe40007f9e0ff */
[----:B------:R-:W-:Y:S02]  /*5a80*/  LOP3.LUT R32, R32, 0x1e, RZ, 0xfc, !PT ;  /* 0x0000001e20207812 */ /* 0x000fe400078efcff */
[----:B----4-:R-:W-:Y:S02]  /*5a90*/  IADD3 R30, P6, PT, R146, R161, RZ ;  /* 0x000000a1921e7210 */ /* 0x010fe40007fde0ff */
[----:B------:R-:W-:-:S02]  /*5aa0*/  ISETP.GE.AND P5, PT, R29, UR7, PT ;  /* 0x000000071d007c0c */ /* 0x000fc4000bfa6270 */
[-C--:B------:R-:W-:Y:S02]  /*5ab0*/  LEA.HI.X.SX32 R29, R147, R162.reuse, 0x1, P4 ;  /* 0x000000a2931d7211 */ /* 0x080fe400020f0eff */
[----:B------:R-:W-:Y:S02]  /*5ac0*/  ISETP.GE.AND P4, PT, R32, UR7, PT ;  /* 0x0000000720007c0c */ /* 0x000fe4000bf86270 */
[----:B------:R-:W-:Y:S02]  /*5ad0*/  LEA.HI.X.SX32 R31, R146, R162, 0x1, P6 ;  /* 0x000000a2921f7211 */ /* 0x000fe400030f0eff */
[----:B---3--:R-:W-:Y:S02]  /*5ae0*/  IADD3 R32, P6, PT, R145, R161, RZ ;  /* 0x000000a191207210 */ /* 0x008fe40007fde0ff */
[----:B------:R-:W-:Y:S02]  /*5af0*/  PRMT R116, RZ, 0x7610, R116 ;  /* 0x00007610ff747816 */ /* 0x000fe40000000074 */
[----:B------:R-:W-:-:S02]  /*5b00*/  PRMT R118, RZ, 0x7610, R118 ;  /* 0x00007610ff767816 */ /* 0x000fc40000000076 */
[----:B------:R-:W-:Y:S02]  /*5b10*/  PRMT R117, RZ, 0x7610, R117 ;  /* 0x00007610ff757816 */ /* 0x000fe40000000075 */
[----:B------:R-:W-:Y:S01]  /*5b20*/  LEA.HI.X.SX32 R33, R145, R162, 0x1, P6 ;  /* 0x000000a291217211 */ /* 0x000fe200030f0eff */
[----:B------:R-:W3:Y:S04]  /*5b30*/  @!P1 LDG.E.U8 R116, desc[UR8][R30.64] ;  /* 0x000000081e749981 */ /* 0x000ee8000c1e1100 */
[----:B------:R2:W4:Y:S04]  /*5b40*/  @!P0 LDG.E.U8 R118, desc[UR8][R28.64] ;  /* 0x000000081c768981 */ /* 0x000528000c1e1100 */
[----:B------:R0:W3:Y:S04]  /*5b50*/  @!P3 LDG.E.U8 R117, desc[UR8][R32.64] ;  /* 0x000000082075b981 */ /* 0x0000e8000c1e1100 */
[----:B------:R1:W-:Y:S04]  /*5b60*/  STL [R1+0x1b8], R161 ;  /* 0x0001b8a101007387 */ /* 0x0003e80000100800 */
[----:B------:R-:W3:Y:S04]  /*5b70*/  LDL R146, [R1+0x64] ;  /* 0x0000640001927983 */ /* 0x000ee80000100800 */
[----:B------:R-:W3:Y:S04]  /*5b80*/  LDL R149, [R1+0x5c] ;  /* 0x00005c0001957983 */ /* 0x000ee80000100800 */
[----:B------:R-:W3:Y:S04]  /*5b90*/  LDL R148, [R1+0x54] ;  /* 0x0000540001947983 */ /* 0x000ee80000100800 */
[----:B------:R-:W3:Y:S04]  /*5ba0*/  LDL R145, [R1+0x58] ;  /* 0x0000580001917983 */ /* 0x000ee80000100800 */
[----:B------:R-:W3:Y:S01]  /*5bb0*/  LDL R147, [R1+0x50] ;  /* 0x0000500001937983 */ /* 0x000ee20000100800 */
[----:B--2---:R-:W-:-:S02]  /*5bc0*/  IADD3 R28, P3, PT, R144, R161, RZ ;  /* 0x000000a1901c7210 */ /* 0x004fc40007f7e0ff */
[CC--:B------:R-:W-:Y:S02]  /*5bd0*/  IADD3 R30, P1, PT, R47.reuse, R161.reuse, RZ ;  /* 0x000000a12f1e7210 */ /* 0x0c0fe40007f3e0ff */
[-C--:B------:R-:W-:Y:S02]  /*5be0*/  LEA.HI.X.SX32 R29, R144, R162.reuse, 0x1, P3 ;  /* 0x000000a2901d7211 */ /* 0x080fe400018f0eff */
[----:B------:R-:W-:Y:S02]  /*5bf0*/  LEA.HI.X.SX32 R31, R47, R162, 0x1, P1 ;  /* 0x000000a22f1f7211 */ /* 0x000fe400008f0eff */
[----:B------:R-:W2:Y:S01]  /*5c00*/  LDL R47, [R1+0x60] ;  /* 0x00006000012f7983 */ /* 0x000ea20000100800 */
[----:B0-----:R-:W-:-:S03]  /*5c10*/  IADD3 R32, P0, PT, R2, R161, RZ ;  /* 0x000000a102207210 */ /* 0x001fc60007f1e0ff */
[----:B-1----:R-:W2:Y:S01]  /*5c20*/  LDL R161, [R1+0x6c] ;  /* 0x00006c0001a17983 */ /* 0x002ea20000100800 */
[----:B------:R-:W-:-:S03]  /*5c30*/  LEA.HI.X.SX32 R33, R2, R162, 0x1, P0 ;  /* 0x000000a202217211 */ /* 0x000fc600000f0eff */
[----:B------:R0:W-:Y:S04]  /*5c40*/  STL [R1+0x1b0], R162 ;  /* 0x0001b0a201007387 */ /* 0x0001e80000100800 */
[----:B0-----:R-:W2:Y:S04]  /*5c50*/  LDL.LU R162, [R1+0x48] ;  /* 0x0000480001a27983 */ /* 0x001ea80000300800 */
[----:B------:R-:W2:Y:S01]  /*5c60*/  LDL.LU R2, [R1+0x68] ;  /* 0x0000680001027983 */ /* 0x000ea20000300800 */
[----:B------:R-:W-:-:S06]  /*5c70*/  PRMT R119, RZ, 0x7610, R119 ;  /* 0x00007610ff777816 */ /* 0x000fcc0000000077 */
[----:B------:R0:W2:Y:S01]  /*5c80*/  @!P2 LDG.E.U8 R119, desc[UR8][R28.64] ;  /* 0x000000081c77a981 */ /* 0x0000a2000c1e1100 */
[----:B------:R-:W-:Y:S02]  /*5c90*/  PRMT R142, RZ, 0x7610, R142 ;  /* 0x00007610ff8e7816 */ /* 0x000fe4000000008e */
[----:B------:R-:W-:-:S04]  /*5ca0*/  PRMT R143, RZ, 0x7610, R143 ;  /* 0x00007610ff8f7816 */ /* 0x000fc8000000008f */
[----:B------:R1:W2:Y:S01]  /*5cb0*/  @!P5 LDG.E.U8 R142, desc[UR8][R30.64] ;  /* 0x000000081e8ed981 */ /* 0x0002a2000c1e1100 */
[----:B0-----:R-:W0:Y:S03]  /*5cc0*/  S2R R28, SR_CgaCtaId ;  /* 0x00000000001c7919 */ /* 0x001e260000008800 */
[----:B------:R1:W2:Y:S01]  /*5cd0*/  @!P4 LDG.E.U8 R143, desc[UR8][R32.64] ;  /* 0x00000008208fc981 */ /* 0x0002a2000c1e1100 */
[----:B------:R-:W-:Y:S02]  /*5ce0*/  MOV R29, 0x400 ;  /* 0x00000400001d7802 */ /* 0x000fe40000000f00 */
[C---:B-1----:R-:W-:Y:S02]  /*5cf0*/  LOP3.LUT R31, R188.reuse, 0x3f, RZ, 0xc0, !PT ;  /* 0x0000003fbc1f7812 */ /* 0x042fe400078ec0ff */
[----:B------:R-:W-:-:S04]  /*5d00*/  LOP3.LUT R30, R188, 0x1f, RZ, 0xc0, !PT ;  /* 0x0000001fbc1e7812 */ /* 0x000fc800078ec0ff */
[----:B------:R-:W-:Y:S02]  /*5d10*/  ISETP.GE.AND P0, PT, R30, UR7, PT ;  /* 0x000000071e007c0c */ /* 0x000fe4000bf06270 */
[C---:B------:R-:W-:Y:S02]  /*5d20*/  LOP3.LUT R32, R31.reuse, 0x8, RZ, 0x3c, !PT ;  /* 0x000000081f207812 */ /* 0x040fe400078e3cff */
[----:B------:R-:W-:Y:S02]  /*5d30*/  LOP3.LUT R30, R31, 0x10, RZ, 0x3c, !PT ;  /* 0x000000101f1e7812 */ /* 0x000fe400078e3cff */
[----:B0-----:R-:W-:-:S05]  /*5d40*/  LEA R28, R28, R29, 0x18 ;  /* 0x0000001d1c1c7211 */ /* 0x001fca00078ec0ff */
[C---:B------:R-:W-:Y:S01]  /*5d50*/  IMAD.IADD R29, R31.reuse, 0x1, R28 ;  /* 0x000000011f1d7824 */ /* 0x040fe200078e021c */
[----:B------:R-:W-:Y:S01]  /*5d60*/  BAR.SYNC.DEFER_BLOCKING 0x0 ;  /* 0x0000000000007b1d */ /* 0x000fe20000010000 */
[C---:B------:R-:W-:Y:S02]  /*5d70*/  IMAD.IADD R32, R28.reuse, 0x1, R32 ;  /* 0x000000011c207824 */ /* 0x040fe400078e0220 */
[----:B------:R-:W-:Y:S01]  /*5d80*/  IMAD.IADD R30, R28, 0x1, R30 ;  /* 0x000000011c1e7824 */ /* 0x000fe200078e021e */
[----:B------:R-:W-:Y:S02]  /*5d90*/  LOP3.LUT R144, R31, 0x18, RZ, 0x3c, !PT ;  /* 0x000000181f907812 */ /* 0x000fe400078e3cff */
[----:B------:R-:W-:Y:S01]  /*5da0*/  SHF.R.S32.HI R31, RZ, 0x1f, R163 ;  /* 0x0000001fff1f7819 */ /* 0x000fe200000114a3 */
[----:B------:R0:W-:Y:S04]  /*5db0*/  STS.U8 [R29+0x240], R43 ;  /* 0x0002402b1d007388 */ /* 0x0001e80000000000 */
[----:B0-----:R-:W2:Y:S04]  /*5dc0*/  LDL R43, [R1+0x4c] ;  /* 0x00004c00012b7983 */ /* 0x001ea80000100800 */
[----:B------:R-:W-:Y:S04]  /*5dd0*/  STS.U8 [R29], R38 ;  /* 0x000000261d007388 */ /* 0x000fe80000000000 */
[----:B------:R-:W-:Y:S04]  /*5de0*/  STS.U8 [R29+0x40], R34 ;  /* 0x000040221d007388 */ /* 0x000fe80000000000 */
[----:B------:R-:W-:Y:S04]  /*5df0*/  STS.U8 [R29+0x200], R41 ;  /* 0x000200291d007388 */ /* 0x000fe80000000000 */
[----:B------:R3:W-:Y:S04]  /*5e00*/  STS.U8 [R32+0xc0], R36 ;  /* 0x0000c02420007388 */ /* 0x0007e80000000000 */
[----:B------:R-:W-:Y:S04]  /*5e10*/  STS.U8 [R32+0x80], R35 ;  /* 0x0000802320007388 */ /* 0x000fe80000000000 */
[----:B------:R0:W-:Y:S01]  /*5e20*/  STS.U8 [R32+0x280], R42 ;  /* 0x0002802a20007388 */ /* 0x0001e20000000000 */
[----:B---3--:R-:W-:-:S03]  /*5e30*/  IADD3 R36, P3, PT, R163, R146, RZ ;  /* 0x00000092a3247210 */ /* 0x008fc60007f7e0ff */
[----:B----4-:R-:W-:Y:S04]  /*5e40*/  STS.U8 [R32+0x2c0], R118 ;  /* 0x0002c07620007388 */ /* 0x010fe80000000000 */
[----:B------:R1:W-:Y:S04]  /*5e50*/  STS.U8 [R30+0x300], R116 ;  /* 0x000300741e007388 */ /* 0x0003e80000000000 */
[----:B------:R2:W-:Y:S04]  /*5e60*/  STS.U8 [R30+0x100], R37 ;  /* 0x000100251e007388 */ /* 0x0005e80000000000 */
[----:B0-----:R-:W3:Y:S04]  /*5e70*/  LDL R42, [R1+0x44] ;  /* 0x00004400012a7983 */ /* 0x001ee80000100800 */
[----:B-1----:R-:W4:Y:S01]  /*5e80*/  LDL R116, [R1+0x3c] ;  /* 0x00003c0001747983 */ /* 0x002f220000100800 */
[----:B--2---:R-:W-:Y:S01]  /*5e90*/  IMAD.X R37, R31, 0x1, R47, P3 ;  /* 0x000000011f257824 */ /* 0x004fe200018e062f */
[----:B------:R-:W-:-:S02]  /*5ea0*/  IADD3 R34, P1, PT, R163, R161, RZ ;  /* 0x000000a1a3227210 */ /* 0x000fc40007f3e0ff */
[----:B------:R0:W-:Y:S03]  /*5eb0*/  STL [R1+0x1b4], R2 ;  /* 0x0001b40201007387 */ /* 0x0001e60000100800 */
[----:B------:R-:W-:Y:S01]  /*5ec0*/  IMAD.X R35, R31, 0x1, R2, P1 ;  /* 0x000000011f237824 */ /* 0x000fe200008e0602 */
[----:B------:R-:W2:Y:S04]  /*5ed0*/  LDL R146, [R1+0x40] ;  /* 0x0000400001927983 */ /* 0x000ea80000100800 */
[----:B------:R-:W2:Y:S04]  /*5ee0*/  LDL R47, [R1+0x34] ;  /* 0x00003400012f7983 */ /* 0x000ea80000100800 */
[----:B0-----:R-:W2:Y:S01]  /*5ef0*/  LDL.LU R2, [R1+0x38] ;  /* 0x0000380001027983 */ /* 0x001ea20000300800 */
[----:B------:R-:W-:-:S03]  /*5f00*/  IMAD.IADD R144, R28, 0x1, R144 ;  /* 0x000000011c907824 */ /* 0x000fc600078e0290 */
[----:B------:R0:W-:Y:S04]  /*5f10*/  STS.U8 [R30+0x140], R40 ;  /* 0x000140281e007388 */ /* 0x0001e80000000000 */
[----:B------:R-:W-:Y:S04]  /*5f20*/  STS.U8 [R30+0x340], R117 ;  /* 0x000340751e007388 */ /* 0x000fe80000000000 */
[----:B------:R-:W-:Y:S04]  /*5f30*/  STS.U8 [R144+0x180], R39 ;  /* 0x0001802790007388 */ /* 0x000fe80000000000 */
[----:B------:R1:W-:Y:S04]  /*5f40*/  STS.U8 [R144+0x1c0], R119 ;  /* 0x0001c07790007388 */ /* 0x0003e80000000000 */
[----:B------:R-:W-:Y:S04]  /*5f50*/  STS.U8 [R144+0x380], R142 ;  /* 0x0003808e90007388 */ /* 0x000fe80000000000 */
[----:B------:R1:W-:Y:S01]  /*5f60*/  STS.U8 [R144+0x3c0], R143 ;  /* 0x0003c08f90007388 */ /* 0x0003e20000000000 */
[----:B------:R-:W-:Y:S01]  /*5f70*/  PRMT R32, RZ, 0x7610, R32 ;  /* 0x00007610ff207816 */ /* 0x000fe20000000020 */
[----:B------:R-:W-:Y:S01]  /*5f80*/  BAR.SYNC.DEFER_BLOCKING 0x0 ;  /* 0x0000000000007b1d */ /* 0x000fe20000010000 */
[----:B0-----:R-:W-:-:S02]  /*5f90*/  IADD3 R40, P1, PT, R163, R148, RZ ;  /* 0x00000094a3287210 */ /* 0x001fc40007f3e0ff */
[----:B------:R-:W-:-:S03]  /*5fa0*/  IADD3 R38, P2, PT, R163, R149, RZ ;  /* 0x00000095a3267210 */ /* 0x000fc60007f5e0ff */
[C---:B------:R-:W-:Y:S01]  /*5fb0*/  IMAD.X R41, R31.reuse, 0x1, R147, P1 ;  /* 0x000000011f297824 */ /* 0x040fe200008e0693 */
[----:B-1----:R-:W3:Y:S01]  /*5fc0*/  LDL R119, [R1+0x2c] ;  /* 0x00002c0001777983 */ /* 0x002ee20000100800 */
[----:B------:R-:W-:-:S03]  /*5fd0*/  IMAD.X R39, R31, 0x1, R145, P2 ;  /* 0x000000011f277824 */ /* 0x000fc600010e0691 */
[----:B------:R-:W3:Y:S04]  /*5fe0*/  LDL R118, [R1+0x24] ;  /* 0x0000240001767983 */ /* 0x000ee80000100800 */
[----:B------:R-:W3:Y:S04]  /*5ff0*/  LDL R145, [R1+0x30] ;  /* 0x0000300001917983 */ /* 0x000ee80000100800 */
[----:B------:R-:W3:Y:S04]  /*6000*/  LDL.LU R161, [R1+0x28] ;  /* 0x0000280001a17983 */ /* 0x000ee80000300800 */
[----:B------:R0:W3:Y:S04]  /*6010*/  @!P0 LDG.E.U8 R32, desc[UR8][R34.64] ;  /* 0x0000000822208981 */ /* 0x0000e8000c1e1100 */
[----:B------:R-:W3:Y:S04]  /*6020*/  LDL R143, [R1+0x1c] ;  /* 0x00001c00018f7983 */ /* 0x000ee80000100800 */
[----:B------:R-:W3:Y:S01]  /*6030*/  LDL R142, [R1+0x14] ;  /* 0x00001400018e7983 */ /* 0x000ee20000100800 */
[----:B0-----:R-:W-:-:S03]  /*6040*/  PRMT R35, RZ, 0x7610, R35 ;  /* 0x00007610ff237816 */ /* 0x001fc60000000023 */
[----:B------:R-:W3:Y:S04]  /*6050*/  LDL R144, [R1+0xc] ;  /* 0x00000c0001907983 */ /* 0x000ee80000100800 */
[----:B------:R0:W3:Y:S04]  /*6060*/  @!P0 LDG.E.U8 R35, desc[UR8][R40.64] ;  /* 0x0000000828238981 */ /* 0x0000e8000c1e1100 */
[----:B------:R1:W-:Y:S01]  /*6070*/  STL [R1+0x1bc], R162 ;  /* 0x0001bca201007387 */ /* 0x0003e20000100800 */
[----:B0-----:R-:W-:-:S05]  /*6080*/  IADD3 R40, P3, PT, R163, R43, RZ ;  /* 0x0000002ba3287210 */ /* 0x001fca0007f7e0ff */
[----:B------:R-:W-:Y:S02]  /*6090*/  IMAD.X R41, R31, 0x1, R162, P3 ;  /* 0x000000011f297824 */ /* 0x000fe400018e06a2 */
[----:B-1----:R-:W3:Y:S01]  /*60a0*/  LDL.LU R162, [R1+0x20] ;  /* 0x0000200001a27983 */ /* 0x002ee20000300800 */
[----:B----4-:R-:W-:-:S05]  /*60b0*/  IADD3 R116, P1, PT, R163, R116, RZ ;  /* 0x00000074a3747210 */ /* 0x010fca0007f3e0ff */
[----:B--2---:R-:W-:Y:S01]  /*60c0*/  IMAD.X R117, R31, 0x1, R2, P1 ;  /* 0x000000011f757824 */ /* 0x004fe200008e0602 */
[----:B------:R0:W-:Y:S04]  /*60d0*/  STL [R1+0x1c0], R2 ;  /* 0x0001c00201007387 */ /* 0x0001e80000100800 */
[----:B0-----:R-:W2:Y:S01]  /*60e0*/  LDL.LU R2, [R1+0x18] ;  /* 0x0000180001027983 */ /* 0x001ea20000300800 */
[----:B------:R-:W-:Y:S02]  /*60f0*/  PRMT R34, RZ, 0x7610, R34 ;  /* 0x00007610ff227816 */ /* 0x000fe40000000022 */
[----:B------:R-:W-:Y:S02]  /*6100*/  PRMT R33, RZ, 0x7610, R33 ;  /* 0x00007610ff217816 */ /* 0x000fe40000000021 */
[----:B---3--:R-:W-:-:S02]  /*6110*/  IADD3 R42, P2, PT, R163, R42, RZ ;  /* 0x0000002aa32a7210 */ /* 0x008fc40007f5e0ff */
[----:B------:R0:W3:Y:S04]  /*6120*/  @!P0 LDG.E.U8 R34, desc[UR8][R38.64] ;  /* 0x0000000826228981 */ /* 0x0000e8000c1e1100 */
[----:B------:R1:W4:Y:S01]  /*6130*/  @!P0 LDG.E.U8 R33, desc[UR8][R36.64] ;  /* 0x0000000824218981 */ /* 0x000322000c1e1100 */
[----:B------:R-:W-:Y:S01]  /*6140*/  IMAD.X R43, R31, 0x1, R146, P2 ;  /* 0x000000011f2b7824 */ /* 0x000fe200010e0692 */
[----:B0-----:R-:W-:Y:S02]  /*6150*/  PRMT R38, RZ, 0x7610, R38 ;  /* 0x00007610ff267816 */ /* 0x001fe40000000026 */
[----:B-1----:R-:W-:-:S04]  /*6160*/  PRMT R37, RZ, 0x7610, R37 ;  /* 0x00007610ff257816 */ /* 0x002fc80000000025 */
[----:B------:R0:W3:Y:S01]  /*6170*/  @!P0 LDG.E.U8 R38, desc[UR8][R116.64] ;  /* 0x0000000874268981 */ /* 0x0000e2000c1e1100 */
[----:B------:R-:W-:-:S03]  /*6180*/  PRMT R36, RZ, 0x7610, R36 ;  /* 0x00007610ff247816 */ /* 0x000fc60000000024 */
[----:B------:R1:W3:Y:S01]  /*6190*/  @!P0 LDG.E.U8 R37, desc[UR8][R42.64] ;  /* 0x000000082a258981 */ /* 0x0002e2000c1e1100 */
[----:B------:R-:W-:-:S03]  /*61a0*/  IADD3 R118, P1, PT, R163, R118, RZ ;  /* 0x00000076a3767210 */ /* 0x000fc60007f3e0ff */
[----:B------:R1:W3:Y:S01]  /*61b0*/  @!P0 LDG.E.U8 R36, desc[UR8][R40.64] ;  /* 0x0000000828248981 */ /* 0x0002e2000c1e1100 */
[C---:B0-----:R-:W-:Y:S02]  /*61c0*/  IADD3 R116, P2, PT, R163.reuse, R119, RZ ;  /* 0x00000077a3747210 */ /* 0x041fe40007f5e0ff */
[----:B-1----:R-:W-:-:S03]  /*61d0*/  IADD3 R42, P3, PT, R163, R47, RZ ;  /* 0x0000002fa32a7210 */ /* 0x002fc60007f7e0ff */
[----:B------:R-:W-:Y:S01]  /*61e0*/  IMAD.X R117, R31, 0x1, R161, P2 ;  /* 0x000000011f757824 */ /* 0x000fe200010e06a1 */
[----:B------:R-:W3:Y:S04]  /*61f0*/  LDL R47, [R1+0x4] ;  /* 0x00000400012f7983 */ /* 0x000ee80000100800 */
[----:B------:R0:W-:Y:S01]  /*6200*/  STL [R1+0x1c4], R161 ;  /* 0x0001c4a101007387 */ /* 0x0001e20000100800 */
[----:B------:R-:W-:-:S03]  /*6210*/  PRMT R41, RZ, 0x7610, R41 ;  /* 0x00007610ff297816 */ /* 0x000fc60000000029 */
[----:B0-----:R-:W3:Y:S01]  /*6220*/  LDL.LU R161, [R1+0x10] ;  /* 0x0000100001a17983 */ /* 0x001ee20000300800 */
[C---:B------:R-:W-:Y:S02]  /*6230*/  IMAD.X R43, R31.reuse, 0x1, R145, P3 ;  /* 0x000000011f2b7824 */ /* 0x040fe400018e0691 */
[----:B------:R-:W-:Y:S01]  /*6240*/  IMAD.X R119, R31, 0x1, R162, P1 ;  /* 0x000000011f777824 */ /* 0x000fe200008e06a2 */
[----:B------:R0:W-:Y:S04]  /*6250*/  STL [R1+0x1c8], R162 ;  /* 0x0001c8a201007387 */ /* 0x0001e80000100800 */
[----:B------:R1:W4:Y:S04]  /*6260*/  @!P0 LDG.E.U8 R41, desc[UR8][R118.64] ;  /* 0x0000000876298981 */ /* 0x000328000c1e1100 */
[----:B0-----:R-:W4:Y:S01]  /*6270*/  LDL.LU R162, [R1+0x8] ;  /* 0x0000080001a27983 */ /* 0x001f220000300800 */
[----:B-1----:R-:W-:-:S05]  /*6280*/  IADD3 R118, P3, PT, R163, R143, RZ ;  /* 0x0000008fa3767210 */ /* 0x002fca0007f7e0ff */
[----:B--2---:R-:W-:Y:S01]  /*6290*/  IMAD.X R119, R31, 0x1, R2, P3 ;  /* 0x000000011f777824 */ /* 0x004fe200018e0602 */
[----:B------:R0:W-:Y:S04]  /*62a0*/  STL [R1+0x1cc], R2 ;  /* 0x0001cc0201007387 */ /* 0x0001e80000100800 */
[----:B0-----:R-:W2:Y:S01]  /*62b0*/  LDL.LU R2, [R1] ;  /* 0x0000000001027983 */ /* 0x001ea20000300800 */
[----:B------:R-:W-:Y:S02]  /*62c0*/  PRMT R40, RZ, 0x7610, R40 ;  /* 0x00007610ff287816 */ /* 0x000fe40000000028 */
[----:B------:R-:W-:Y:S02]  /*62d0*/  IADD3 R144, P1, PT, R163, R144, RZ ;  /* 0x00000090a3907210 */ /* 0x000fe40007f3e0ff */
[----:B------:R-:W-:-:S02]  /*62e0*/  PRMT R39, RZ, 0x7610, R39 ;  /* 0x00007610ff277816 */ /* 0x000fc40000000027 */
[----:B------:R0:W2:Y:S01]  /*62f0*/  @!P0 LDG.E.U8 R40, desc[UR8][R116.64] ;  /* 0x0000000874288981 */ /* 0x0000a2000c1e1100 */
[----:B------:R-:W-:-:S03]  /*6300*/  IADD3 R142, P2, PT, R163, R142, RZ ;  /* 0x0000008ea38e7210 */ /* 0x000fc60007f5e0ff */
[----:B------:R1:W2:Y:S01]  /*6310*/  @!P0 LDG.E.U8 R39, desc[UR8][R42.64] ;  /* 0x000000082a278981 */ /* 0x0002a2000c1e1100 */
[----:B0-----:R-:W-:Y:S02]  /*6320*/  PRMT R116, RZ, 0x7610, R116 ;  /* 0x00007610ff747816 */ /* 0x001fe40000000074 */
[----:B-1----:R-:W-:Y:S02]  /*6330*/  PRMT R42, RZ, 0x7610, R42 ;  /* 0x00007610ff2a7816 */ /* 0x002fe4000000002a */
[----:B------:R-:W-:-:S04]  /*6340*/  PRMT R43, RZ, 0x7610, R43 ;  /* 0x00007610ff2b7816 */ /* 0x000fc8000000002b */
[----:B------:R0:W2:Y:S01]  /*6350*/  @!P0 LDG.E.U8 R42, desc[UR8][R118.64] ;  /* 0x00000008762a8981 */ /* 0x0000a2000c1e1100 */
[----:B------:R-:W-:Y:S01]  /*6360*/  PRMT R117, RZ, 0x7610, R117 ;  /* 0x00007610ff757816 */ /* 0x000fe20000000075 */
[----:B---3--:R-:W-:Y:S01]  /*6370*/  IMAD.X R143, R31, 0x1, R161, P2 ;  /* 0x000000011f8f7824 */ /* 0x008fe200010e06a1 */
[----:B0-----:R-:W-:Y:S02]  /*6380*/  PRMT R118, RZ, 0x7610, R118 ;  /* 0x00007610ff767816 */ /* 0x001fe40000000076 */
[----:B------:R-:W-:Y:S02]  /*6390*/  PRMT R119, RZ, 0x7610, R119 ;  /* 0x00007610ff777816 */ /* 0x000fe40000000077 */
[----:B------:R0:W3:Y:S02]  /*63a0*/  @!P0 LDG.E.U8 R43, desc[UR8][R142.64] ;  /* 0x000000088e2b8981 */ /* 0x0000e4000c1e1100 */
[----:B0-----:R-:W-:Y:S01]  /*63b0*/  IADD3 R142, P3, PT, R163, R47, RZ ;  /* 0x0000002fa38e7210 */ /* 0x001fe20007f7e0ff */
[----:B----4-:R-:W-:Y:S01]  /*63c0*/  IMAD.X R145, R31, 0x1, R162, P1 ;  /* 0x000000011f917824 */ /* 0x010fe200008e06a2 */
[----:B------:R-:W-:-:S04]  /*63d0*/  IADD3 R146, P1, PT, R163, R249, RZ ;  /* 0x000000f9a3927210 */ /* 0x000fc80007f3e0ff */
[----:B------:R0:W4:Y:S01]  /*63e0*/  @!P0 LDG.E.U8 R116, desc[UR8][R144.64] ;  /* 0x0000000890748981 */ /* 0x000122000c1e1100 */
[----:B------:R-:W-:-:S05]  /*63f0*/  IMAD.X R147, R31, 0x1, R248, P1 ;  /* 0x000000011f937824 */ /* 0x000fca00008e06f8 */
[----:B------:R1:W3:Y:S01]  /*6400*/  @!P0 LDG.E.U8 R119, desc[UR8][R146.64] ;  /* 0x0000000892778981 */ /* 0x0002e2000c1e1100 */
[----:B0-----:R-:W-:-:S05]  /*6410*/  IADD3 R144, P2, PT, R163, R251, RZ ;  /* 0x000000fba3907210 */ /* 0x001fca0007f5e0ff */
[----:B------:R-:W-:Y:S01]  /*6420*/  IMAD.X R145, R31, 0x1, R250, P2 ;  /* 0x000000011f917824 */ /* 0x000fe200010e06fa */
[----:B-1----:R-:W-:-:S04]  /*6430*/  IADD3 R146, P2, PT, R163, R245, RZ ;  /* 0x000000f5a3927210 */ /* 0x002fc80007f5e0ff */
[----:B------:R0:W3:Y:S01]  /*6440*/  @!P0 LDG.E.U8 R118, desc[UR8][R144.64] ;  /* 0x0000000890768981 */ /* 0x0000e2000c1e1100 */
[----:B------:R-:W-:Y:S01]  /*6450*/  PRMT R150, RZ, 0x7610, R150 ;  /* 0x00007610ff967816 */ /* 0x000fe20000000096 */
[----:B------:R-:W-:Y:S01]  /*6460*/  IMAD.X R147, R31, 0x1, R241, P2 ;  /* 0x000000011f937824 */ /* 0x000fe200010e06f1 */
[----:B0-----:R-:W-:-:S05]  /*6470*/  IADD3 R144, P1, PT, R163, R230, RZ ;  /* 0x000000e6a3907210 */ /* 0x001fca0007f3e0ff */
[----:B------:R-:W-:-:S05]  /*6480*/  IMAD.X R145, R31, 0x1, R229, P1 ;  /* 0x000000011f917824 */ /* 0x000fca00008e06e5 */
[----:B------:R0:W3:Y:S01]  /*6490*/  @!P0 LDG.E.U8 R150, desc[UR8][R144.64] ;  /* 0x0000000890968981 */ /* 0x0000e2000c1e1100 */
[----:B------:R-:W-:Y:S02]  /*64a0*/  PRMT R151, RZ, 0x7610, R151 ;  /* 0x00007610ff977816 */ /* 0x000fe40000000097 */
[----:B------:R-:W-:Y:S02]  /*64b0*/  PRMT R152, RZ, 0x7610, R152 ;  /* 0x00007610ff987816 */ /* 0x000fe40000000098 */
[----:B------:R-:W-:Y:S02]  /*64c0*/  PRMT R153, RZ, 0x7610, R153 ;  /* 0x00007610ff997816 */ /* 0x000fe40000000099 */
[----:B------:R-:W-:Y:S02]  /*64d0*/  PRMT R154, RZ, 0x7610, R154 ;  /* 0x00007610ff9a7816 */ /* 0x000fe4000000009a */
[----:B------:R-:W-:Y:S02]  /*64e0*/  PRMT R155, RZ, 0x7610, R155 ;  /* 0x00007610ff9b7816 */ /* 0x000fe4000000009b */
[----:B------:R-:W-:-:S02]  /*64f0*/  PRMT R156, RZ, 0x7610, R156 ;  /* 0x00007610ff9c7816 */ /* 0x000fc4000000009c */
        /* <DEDUP_REMOVED lines=23> */
[----:B------:R-:W-:Y:S01]  /*6670*/  PRMT R222, RZ, 0x7610, R222 ;  /* 0x00007610ffde7816 */ /* 0x000fe200000000de */
[----:B--2---:R-:W-:Y:S01]  /*6680*/  IMAD.X R143, R31, 0x1, R2, P3 ;  /* 0x000000011f8f7824 */ /* 0x004fe200018e0602 */
[----:B------:R-:W-:-:S04]  /*6690*/  IADD3 R148, P3, PT, R163, R247, RZ ;  /* 0x000000f7a3947210 */ /* 0x000fc80007f7e0ff */
[----:B------:R1:W2:Y:S01]  /*66a0*/  @!P0 LDG.E.U8 R117, desc[UR8][R142.64] ;  /* 0x000000088e758981 */ /* 0x0002a2000c1e1100 */
[----:B------:R-:W-:Y:S01]  /*66b0*/  IMAD.X R149, R31, 0x1, R246, P3 ;  /* 0x000000011f957824 */ /* 0x000fe200018e06f6 */
[----:B0-----:R-:W-:Y:S02]  /*66c0*/  IADD3 R144, P3, PT, R163, R225, RZ ;  /* 0x000000e1a3907210 */ /* 0x001fe40007f7e0ff */
[----:B-1----:R-:W-:Y:S02]  /*66d0*/  PRMT R143, RZ, 0x7610, R143 ;  /* 0x00007610ff8f7816 */ /* 0x002fe4000000008f */
[----:B------:R-:W-:-:S04]  /*66e0*/  PRMT R142, RZ, 0x7610, R142 ;  /* 0x00007610ff8e7816 */ /* 0x000fc8000000008e */
[----:B------:R0:W2:Y:S01]  /*66f0*/  @!P0 LDG.E.U8 R143, desc[UR8][R146.64] ;  /* 0x00000008928f8981 */ /* 0x0000a2000c1e1100 */
[----:B------:R-:W-:-:S03]  /*6700*/  IMAD.X R145, R31, 0x1, R224, P3 ;  /* 0x000000011f917824 */ /* 0x000fc600018e06e0 */
[----:B------:R1:W2:Y:S04]  /*6710*/  @!P0 LDG.E.U8 R142, desc[UR8][R148.64] ;  /* 0x00000008948e8981 */ /* 0x0002a8000c1e1100 */
[----:B------:R1:W2:Y:S01]  /*6720*/  @!P0 LDG.E.U8 R151, desc[UR8][R144.64] ;  /* 0x0000000890978981 */ /* 0x0002a2000c1e1100 */
[C---:B0-----:R-:W-:Y:S02]  /*6730*/  IADD3 R146, P2, PT, R163.reuse, R223, RZ ;  /* 0x000000dfa3927210 */ /* 0x041fe40007f5e0ff */
[----:B-1----:R-:W-:-:S03]  /*6740*/  IADD3 R148, P1, PT, R163, R218, RZ ;  /* 0x000000daa3947210 */ /* 0x002fc60007f3e0ff */
[----:B------:R-:W-:Y:S01]  /*6750*/  IMAD.X R147, R31, 0x1, R219, P2 ;  /* 0x000000011f937824 */ /* 0x000fe200010e06db */
[----:B------:R-:W-:Y:S01]  /*6760*/  IADD3 R144, P3, PT, R163, R213, RZ ;  /* 0x000000d5a3907210 */ /* 0x000fe20007f7e0ff */
[----:B------:R-:W-:-:S03]  /*6770*/  IMAD.X R149, R31, 0x1, R217, P1 ;  /* 0x000000011f957824 */ /* 0x000fc600008e06d9 */
        /* <DEDUP_REMOVED lines=16> */
[----:B----4-:R-:W-:Y:S01]  /*6880*/  IADD3 R144, P3, PT, R163, R176, RZ ;  /* 0x000000b0a3907210 */ /* 0x010fe20007f7e0ff */
[----:B------:R-:W-:-:S03]  /*6890*/  IMAD.X R149, R31, 0x1, R177, P1 ;  /* 0x000000011f957824 */ /* 0x000fc600008e06b1 */
[----:B------:R0:W4:Y:S01]  /*68a0*/  @!P0 LDG.E.U8 R179, desc[UR8][R146.64] ;  /* 0x0000000892b38981 */ /* 0x000122000c1e1100 */
        /* <DEDUP_REMOVED lines=15> */
[----:B---3--:R-:W-:Y:S01]  /*69a0*/  IADD3 R144, P3, PT, R163, R164, RZ ;  /* 0x000000a4a3907210 */ /* 0x008fe20007f7e0ff */
[----:B------:R-:W-:-:S03]  /*69b0*/  IMAD.X R149, R31, 0x1, R165, P1 ;  /* 0x000000011f957824 */ /* 0x000fc600008e06a5 */
[----:B------:R0:W3:Y:S01]  /*69c0*/  @!P0 LDG.E.U8 R187, desc[UR8][R146.64] ;  /* 0x0000000892bb8981 */ /* 0x0000e2000c1e1100 */
        /* <DEDUP_REMOVED lines=36> */
[----:B------:R-:W-:Y:S01]  /*6c10*/  IADD3 RZ, P1, PT, R163, R26, RZ ;  /* 0x0000001aa3ff7210 */ /* 0x000fe20007f3e0ff */
[----:B------:R-:W-:Y:S02]  /*6c20*/  IMAD.X R145, R31, 0x1, R127, P3 ;  /* 0x000000011f917824 */ /* 0x000fe400018e067f */
[----:B------:R1:W2:Y:S01]  /*6c30*/  @!P0 LDG.E.U8 R216, desc[UR8][R148.64] ;  /* 0x0000000894d88981 */ /* 0x0002a2000c1e1100 */
[----:B0-----:R-:W-:-:S03]  /*6c40*/  IADD3 R146, P2, PT, R163, R108, RZ ;  /* 0x0000006ca3927210 */ /* 0x001fc60007f5e0ff */
[----:B------:R0:W2:Y:S01]  /*6c50*/  @!P0 LDG.E.U8 R220, desc[UR8][R144.64] ;  /* 0x0000000890dc8981 */ /* 0x0000a2000c1e1100 */
[C---:B------:R-:W-:Y:S01]  /*6c60*/  IADD3 RZ, P3, PT, R163.reuse, R24, RZ ;  /* 0x00000018a3ff7210 */ /* 0x040fe20007f7e0ff */
[----:B-1----:R-:W-:Y:S02]  /*6c70*/  IMAD.IADD R148, R163, 0x1, R26 ;  /* 0x00000001a3947824 */ /* 0x002fe400078e021a */
[----:B------:R-:W-:Y:S01]  /*6c80*/  IMAD.X R147, R31, 0x1, R125, P2 ;  /* 0x000000011f937824 */ /* 0x000fe200010e067d */
[----:B------:R-:W-:Y:S01]  /*6c90*/  IADD3 RZ, P2, PT, R163, R22, RZ ;  /* 0x00000016a3ff7210 */ /* 0x000fe20007f5e0ff */
[----:B------:R-:W-:Y:S01]  /*6ca0*/  IMAD.X R149, R31, 0x1, R123, P1 ;  /* 0x000000011f957824 */ /* 0x000fe200008e067b */
[C---:B------:R-:W-:Y:S02]  /*6cb0*/  IADD3 RZ, P1, PT, R163.reuse, R20, RZ ;  /* 0x00000014a3ff7210 */ /* 0x040fe40007f3e0ff */
[----:B------:R1:W2:Y:S01]  /*6cc0*/  @!P0 LDG.E.U8 R221, desc[UR8][R146.64] ;  /* 0x0000000892dd8981 */ /* 0x0002a2000c1e1100 */
[----:B------:R-:W-:Y:S01]  /*6cd0*/  PRMT R226, RZ, 0x7610, R226 ;  /* 0x00007610ffe27816 */ /* 0x000fe200000000e2 */
[----:B0-----:R-:W-:Y:S01]  /*6ce0*/  IMAD.IADD R144, R163, 0x1, R24 ;  /* 0x00000001a3907824 */ /* 0x001fe200078e0218 */
[----:B------:R-:W-:Y:S01]  /*6cf0*/  PRMT R227, RZ, 0x7610, R227 ;  /* 0x00007610ffe37816 */ /* 0x000fe200000000e3 */
[----:B------:R0:W2:Y:S01]  /*6d00*/  @!P0 LDG.E.U8 R222, desc[UR8][R148.64] ;  /* 0x0000000894de8981 */ /* 0x0000a2000c1e1100 */
[----:B------:R-:W-:Y:S01]  /*6d10*/  PRMT R228, RZ, 0x7610, R228 ;  /* 0x00007610ffe47816 */ /* 0x000fe200000000e4 */
[----:B------:R-:W-:Y:S01]  /*6d20*/  IMAD.X R145, R31, 0x1, R121, P3 ;  /* 0x000000011f917824 */ /* 0x000fe200018e0679 */
[C---:B------:R-:W-:Y:S01]  /*6d30*/  IADD3 RZ, P3, PT, R163.reuse, R18, RZ ;  /* 0x00000012a3ff7210 */ /* 0x040fe20007f7e0ff */
[----:B-1----:R-:W-:-:S03]  /*6d40*/  IMAD.IADD R146, R163, 0x1, R22 ;  /* 0x00000001a3927824 */ /* 0x002fc600078e0216 */
[----:B------:R1:W2:Y:S01]  /*6d50*/  @!P0 LDG.E.U8 R226, desc[UR8][R144.64] ;  /* 0x0000000890e28981 */ /* 0x0002a2000c1e1100 */
[----:B------:R-:W-:Y:S01]  /*6d60*/  IMAD.X R147, R31, 0x1, R115, P2 ;  /* 0x000000011f937824 */ /* 0x000fe200010e0673 */
[C---:B------:R-:W-:Y:S01]  /*6d70*/  IADD3 RZ, P2, PT, R163.reuse, R16, RZ ;  /* 0x00000010a3ff7210 */ /* 0x040fe20007f5e0ff */
[----:B0-----:R-:W-:Y:S02]  /*6d80*/  IMAD.IADD R148, R163, 0x1, R20 ;  /* 0x00000001a3947824 */ /* 0x001fe400078e0214 */
[----:B------:R-:W-:Y:S01]  /*6d90*/  IMAD.X R149, R31, 0x1, R113, P1 ;  /* 0x000000011f957824 */ /* 0x000fe200008e0671 */
[C---:B------:R-:W-:Y:S01]  /*6da0*/  IADD3 RZ, P1, PT, R163.reuse, R10, RZ ;  /* 0x0000000aa3ff7210 */ /* 0x040fe20007f3e0ff */
[----:B------:R0:W2:Y:S01]  /*6db0*/  @!P0 LDG.E.U8 R227, desc[UR8][R146.64] ;  /* 0x0000000892e38981 */ /* 0x0000a2000c1e1100 */
[----:B------:R-:W-:Y:S02]  /*6dc0*/  PRMT R231, RZ, 0x7610, R231 ;  /* 0x00007610ffe77816 */ /* 0x000fe400000000e7 */
[----:B------:R-:W-:Y:S01]  /*6dd0*/  PRMT R233, RZ, 0x7610, R233 ;  /* 0x00007610ffe97816 */ /* 0x000fe200000000e9 */
[----:B------:R0:W2:Y:S01]  /*6de0*/  @!P0 LDG.E.U8 R228, desc[UR8][R148.64] ;  /* 0x0000000894e48981 */ /* 0x0000a2000c1e1100 */
[----:B------:R-:W-:Y:S01]  /*6df0*/  PRMT R232, RZ, 0x7610, R232 ;  /* 0x00007610ffe87816 */ /* 0x000fe200000000e8 */
[----:B-1----:R-:W-:-:S02]  /*6e00*/  IMAD.IADD R144, R163, 0x1, R18 ;  /* 0x00000001a3907824 */ /* 0x002fc400078e0212 */
[----:B------:R-:W-:Y:S01]  /*6e10*/  IMAD.X R145, R31, 0x1, R111, P3 ;  /* 0x000000011f917824 */ /* 0x000fe200018e066f */
[C---:B------:R-:W-:Y:S01]  /*6e20*/  IADD3 RZ, P3, PT, R163.reuse, R8, RZ ;  /* 0x00000008a3ff7210 */ /* 0x040fe20007f7e0ff */
[----:B0-----:R-:W-:Y:S02]  /*6e30*/  IMAD.IADD R146, R163, 0x1, R16 ;  /* 0x00000001a3927824 */ /* 0x001fe400078e0210 */
[----:B------:R-:W-:Y:S01]  /*6e40*/  IMAD.X R147, R31, 0x1, R109, P2 ;  /* 0x000000011f937824 */ /* 0x000fe200010e066d */
[C---:B------:R-:W-:Y:S01]  /*6e50*/  IADD3 RZ, P2, PT, R163.reuse, R5, RZ ;  /* 0x00000005a3ff7210 */ /* 0x040fe20007f5e0ff */
[----:B------:R-:W-:Y:S01]  /*6e60*/  IMAD.IADD R148, R163, 0x1, R10 ;  /* 0x00000001a3947824 */ /* 0x000fe200078e020a */
[----:B------:R0:W3:Y:S01]  /*6e70*/  @!P0 LDG.E.U8 R231, desc[UR8][R144.64] ;  /* 0x0000000890e78981 */ /* 0x0000e2000c1e1100 */
[----:B------:R-:W-:Y:S01]  /*6e80*/  IMAD.X R149, R31, 0x1, R23, P1 ;  /* 0x000000011f957824 */ /* 0x000fe200008e0617 */
[----:B------:R-:W-:Y:S02]  /*6e90*/  IADD3 RZ, P1, PT, R163, R4, RZ ;  /* 0x00000004a3ff7210 */ /* 0x000fe40007f3e0ff */
[----:B------:R1:W3:Y:S01]  /*6ea0*/  @!P0 LDG.E.U8 R233, desc[UR8][R146.64] ;  /* 0x0000000892e98981 */ /* 0x0002e2000c1e1100 */
[----:B------:R-:W-:-:S02]  /*6eb0*/  PRMT R236, RZ, 0x7610, R236 ;  /* 0x00007610ffec7816 */ /* 0x000fc400000000ec */
[----:B------:R-:W-:Y:S01]  /*6ec0*/  PRMT R235, RZ, 0x7610, R235 ;  /* 0x00007610ffeb7816 */ /* 0x000fe200000000eb */
[----:B------:R1:W3:Y:S01]  /*6ed0*/  @!P0 LDG.E.U8 R232, desc[UR8][R148.64] ;  /* 0x0000000894e88981 */ /* 0x0002e2000c1e1100 */
[----:B------:R-:W-:Y:S01]  /*6ee0*/  PRMT R234, RZ, 0x7610, R234 ;  /* 0x00007610ffea7816 */ /* 0x000fe200000000ea */
[----:B0-----:R-:W-:Y:S02]  /*6ef0*/  IMAD.IADD R144, R163, 0x1, R8 ;  /* 0x00000001a3907824 */ /* 0x001fe400078e0208 */
[----:B------:R-:W-:Y:S01]  /*6f00*/  IMAD.X R145, R31, 0x1, R21, P3 ;  /* 0x000000011f917824 */ /* 0x000fe200018e0615 */
[C---:B------:R-:W-:Y:S01]  /*6f10*/  IADD3 RZ, P3, PT, R163.reuse, R14, RZ ;  /* 0x0000000ea3ff7210 */ /* 0x040fe20007f7e0ff */
[----:B-1----:R-:W-:Y:S02]  /*6f20*/  IMAD.IADD R146, R163, 0x1, R5 ;  /* 0x00000001a3927824 */ /* 0x002fe400078e0205 */
[----:B------:R-:W-:Y:S01]  /*6f30*/  IMAD.X R147, R31, 0x1, R15, P2 ;  /* 0x000000011f937824 */ /* 0x000fe200010e060f */
[C---:B------:R-:W-:Y:S01]  /*6f40*/  IADD3 RZ, P2, PT, R163.reuse, R12, RZ ;  /* 0x0000000ca3ff7210 */ /* 0x040fe20007f5e0ff */
[----:B------:R-:W-:Y:S01]  /*6f50*/  IMAD.IADD R148, R163, 0x1, R4 ;  /* 0x00000001a3947824 */ /* 0x000fe200078e0204 */
[----:B------:R0:W3:Y:S01]  /*6f60*/  @!P0 LDG.E.U8 R236, desc[UR8][R144.64] ;  /* 0x0000000890ec8981 */ /* 0x0000e2000c1e1100 */
[----:B------:R-:W-:Y:S01]  /*6f70*/  IMAD.X R149, R31, 0x1, R13, P1 ;  /* 0x000000011f957824 */ /* 0x000fe200008e060d */
[----:B------:R-:W-:-:S02]  /*6f80*/  IADD3 RZ, P1, PT, R163, R7, RZ ;  /* 0x00000007a3ff7210 */ /* 0x000fc40007f3e0ff */
[----:B------:R1:W3:Y:S01]  /*6f90*/  @!P0 LDG.E.U8 R235, desc[UR8][R146.64] ;  /* 0x0000000892eb8981 */ /* 0x0002e2000c1e1100 */
[----:B------:R-:W-:Y:S02]  /*6fa0*/  PRMT R239, RZ, 0x7610, R239 ;  /* 0x00007610ffef7816 */ /* 0x000fe400000000ef */
[----:B------:R-:W-:Y:S01]  /*6fb0*/  PRMT R238, RZ, 0x7610, R238 ;  /* 0x00007610ffee7816 */ /* 0x000fe200000000ee */
[----:B------:R1:W3:Y:S01]  /*6fc0*/  @!P0 LDG.E.U8 R234, desc[UR8][R148.64] ;  /* 0x0000000894ea8981 */ /* 0x0002e2000c1e1100 */
[----:B------:R-:W-:Y:S01]  /*6fd0*/  PRMT R237, RZ, 0x7610, R237 ;  /* 0x00007610ffed7816 */ /* 0x000fe200000000ed */
[----:B0-----:R-:W-:Y:S02]  /*6fe0*/  IMAD.IADD R144, R163, 0x1, R14 ;  /* 0x00000001a3907824 */ /* 0x001fe400078e020e */
[----:B------:R-:W-:Y:S01]  /*6ff0*/  IMAD.X R145, R31, 0x1, R27, P3 ;  /* 0x000000011f917824 */ /* 0x000fe200018e061b */
[C---:B------:R-:W-:Y:S01]  /*7000*/  IADD3 RZ, P3, PT, R163.reuse, R6, RZ ;  /* 0x00000006a3ff7210 */ /* 0x040fe20007f7e0ff */
[----:B-1----:R-:W-:-:S02]  /*7010*/  IMAD.IADD R146, R163, 0x1, R12 ;  /* 0x00000001a3927824 */ /* 0x002fc400078e020c */
[----:B------:R-:W-:Y:S01]  /*7020*/  IMAD.X R147, R31, 0x1, R25, P2 ;  /* 0x000000011f937824 */ /* 0x000fe200010e0619 */
[C---:B------:R-:W-:Y:S01]  /*7030*/  IADD3 RZ, P2, PT, R163.reuse, R3, RZ ;  /* 0x00000003a3ff7210 */ /* 0x040fe20007f5e0ff */
[----:B------:R-:W-:Y:S01]  /*7040*/  IMAD.IADD R148, R163, 0x1, R7 ;  /* 0x00000001a3947824 */ /* 0x000fe200078e0207 */
[----:B------:R0:W4:Y:S01]  /*7050*/  @!P0 LDG.E.U8 R239, desc[UR8][R144.64] ;  /* 0x0000000890ef8981 */ /* 0x000122000c1e1100 */
[----:B------:R-:W-:Y:S01]  /*7060*/  IMAD.X R149, R31, 0x1, R19, P1 ;  /* 0x000000011f957824 */ /* 0x000fe200008e0613 */
[C---:B------:R-:W-:Y:S02]  /*7070*/  IADD3 RZ, P1, PT, R163.reuse, R0, RZ ;  /* 0x00000000a3ff7210 */ /* 0x040fe40007f3e0ff */
[----:B------:R1:W4:Y:S01]  /*7080*/  @!P0 LDG.E.U8 R238, desc[UR8][R146.64] ;  /* 0x0000000892ee8981 */ /* 0x000322000c1e1100 */
[----:B------:R-:W-:Y:S02]  /*7090*/  PRMT R242, RZ, 0x7610, R242 ;  /* 0x00007610fff27816 */ /* 0x000fe400000000f2 */
[----:B------:R-:W-:Y:S01]  /*70a0*/  PRMT R243, RZ, 0x7610, R243 ;  /* 0x00007610fff37816 */ /* 0x000fe200000000f3 */
[----:B------:R1:W4:Y:S01]  /*70b0*/  @!P0 LDG.E.U8 R237, desc[UR8][R148.64] ;  /* 0x0000000894ed8981 */ /* 0x000322000c1e1100 */
[----:B------:R-:W-:Y:S01]  /*70c0*/  PRMT R244, RZ, 0x7610, R244 ;  /* 0x00007610fff47816 */ /* 0x000fe200000000f4 */
[----:B0-----:R-:W-:-:S02]  /*70d0*/  IMAD.IADD R144, R163, 0x1, R6 ;  /* 0x00000001a3907824 */ /* 0x001fc400078e0206 */
[----:B------:R-:W-:Y:S02]  /*70e0*/  IMAD.X R145, R31, 0x1, R17, P3 ;  /* 0x000000011f917824 */ /* 0x000fe400018e0611 */
[----:B-1----:R-:W-:Y:S02]  /*70f0*/  IMAD.IADD R146, R163, 0x1, R3 ;  /* 0x00000001a3927824 */ /* 0x002fe400078e0203 */
[----:B------:R-:W-:Y:S01]  /*7100*/  IMAD.X R147, R31, 0x1, R11, P2 ;  /* 0x000000011f937824 */ /* 0x000fe200010e060b */
[----:B------:R0:W4:Y:S01]  /*7110*/  @!P0 LDG.E.U8 R242, desc[UR8][R144.64] ;  /* 0x0000000890f28981 */ /* 0x000122000c1e1100 */
[----:B------:R-:W-:Y:S02]  /*7120*/  IMAD.IADD R148, R163, 0x1, R0 ;  /* 0x00000001a3947824 */ /* 0x000fe400078e0200 */
[----:B------:R-:W-:Y:S01]  /*7130*/  IMAD.X R149, R31, 0x1, R9, P1 ;  /* 0x000000011f957824 */ /* 0x000fe200008e0609 */
[----:B------:R1:W4:Y:S04]  /*7140*/  @!P0 LDG.E.U8 R243, desc[UR8][R146.64] ;  /* 0x0000000892f38981 */ /* 0x000328000c1e1100 */
[----:B------:R1:W4:Y:S01]  /*7150*/  @!P0 LDG.E.U8 R244, desc[UR8][R148.64] ;  /* 0x0000000894f48981 */ /* 0x000322000c1e1100 */
[----:B0-----:R-:W-:Y:S01]  /*7160*/  SHF.R.S32.HI R144, RZ, 0x2, R188 ;  /* 0x00000002ff907819 */ /* 0x001fe200000114bc */
[----:B------:R-:W-:-:S03]  /*7170*/  IMAD.SHL.U32 R145, R188, 0x20, RZ ;  /* 0x00000020bc917824 */ /* 0x000fc600078e00ff */
[----:B------:R-:W-:Y:S02]  /*7180*/  SGXT R144, R144, 0x1 ;  /* 0x000000019090781a */ /* 0x000fe40000000200 */
[----:B-1----:R-:W-:Y:S02]  /*7190*/  LOP3.LUT R147, R188, 0x3, RZ, 0xc0, !PT ;  /* 0x00000003bc937812 */ /* 0x002fe400078ec0ff */
[----:B------:R-:W-:Y:S02]  /*71a0*/  SHF.R.U32.HI R31, RZ, 0x2, R188 ;  /* 0x00000002ff1f7819 */ /* 0x000fe400000116bc */
[----:B------:R-:W-:Y:S01]  /*71b0*/  LOP3.LUT R144, R144, 0x90, RZ, 0xc0, !PT ;  /* 0x0000009090907812 */ /* 0x000fe200078ec0ff */
[----:B------:R-:W-:Y:S01]  /*71c0*/  IMAD R147, R147, 0x88, RZ ;  /* 0x0000008893937824 */ /* 0x000fe200078e02ff */
[----:B------:R-:W-:Y:S02]  /*71d0*/  SGXT.U32 R31, R31, 0x3 ;  /* 0x000000031f1f781a */ /* 0x000fe40000000000 */
[----:B------:R-:W-:Y:S01]  /*71e0*/  LOP3.LUT R144, R144, 0x260, R145, 0xf8, !PT ;  /* 0x0000026090907812 */ /* 0x000fe200078ef891 */
[C---:B------:R-:W-:Y:S01]  /*71f0*/  IMAD.SHL.U32 R145, R188.reuse, 0x2, RZ ;  /* 0x00000002bc917824 */ /* 0x040fe200078e00ff */
[----:B------:R-:W-:Y:S01]  /*7200*/  LOP3.LUT R188, R188, 0x20, RZ, 0xc0, !PT ;  /* 0x00000020bcbc7812 */ /* 0x000fe200078ec0ff */
[----:B------:R-:W-:Y:S01]  /*7210*/  STL [R1+0x1d0], R161 ;  /* 0x0001d0a101007387 */ /* 0x000fe20000100800 */
[----:B------:R-:W-:-:S03]  /*7220*/  LOP3.LUT R147, R147, R31, RZ, 0xfc, !PT ;  /* 0x0000001f93937212 */ /* 0x000fc600078efcff */
[----:B------:R-:W-:Y:S01]  /*7230*/  STL [R1+0x1d4], R162 ;  /* 0x0001d4a201007387 */ /* 0x000fe20000100800 */
[----:B------:R-:W-:-:S03]  /*7240*/  IMAD R31, R188, 0x8, R28 ;  /* 0x00000008bc1f7824 */ /* 0x000fc600078e021c */
[----:B------:R-:W-:Y:S01]  /*7250*/  STL [R1+0x1d8], R251 ;  /* 0x0001d8fb01007387 */ /* 0x000fe20000100800 */
[----:B------:R-:W-:-:S03]  /*7260*/  LOP3.LUT R188, R147, 0x8, RZ, 0x3c, !PT ;  /* 0x0000000893bc7812 */ /* 0x000fc600078e3cff */
[----:B------:R-:W-:Y:S01]  /*7270*/  STL [R1+0x1dc], R249 ;  /* 0x0001dcf901007387 */ /* 0x000fe20000100800 */
[----:B------:R-:W-:-:S03]  /*7280*/  LOP3.LUT R192, R147, 0x10, RZ, 0x3c, !PT ;  /* 0x0000001093c07812 */ /* 0x000fc600078e3cff */
[----:B------:R-:W-:Y:S01]  /*7290*/  STL [R1+0x1e0], R2 ;  /* 0x0001e00201007387 */ /* 0x000fe20000100800 */
[----:B------:R-:W-:-:S03]  /*72a0*/  LOP3.LUT R252, R147, 0x18, RZ, 0x3c, !PT ;  /* 0x0000001893fc7812 */ /* 0x000fc600078e3cff */
[----:B------:R-:W-:Y:S01]  /*72b0*/  STL [R1+0x1e4], R250 ;  /* 0x0001e4fa01007387 */ /* 0x000fe20000100800 */
[----:B------:R-:W-:-:S03]  /*72c0*/  LOP3.LUT R144, R144, 0x10, R145, 0x78, !PT ;  /* 0x0000001090907812 */ /* 0x000fc600078e7891 */
[----:B------:R-:W-:Y:S01]  /*72d0*/  STL [R1+0x1e8], R248 ;  /* 0x0001e8f801007387 */ /* 0x000fe20000100800 */
[----:B------:R-:W-:-:S03]  /*72e0*/  IMAD.IADD R147, R28, 0x1, R147 ;  /* 0x000000011c937824 */ /* 0x000fc600078e0293 */
        /* <DEDUP_REMOVED lines=8> */
[----:B------:R-:W-:Y:S04]  /*7370*/  STL [R1+0x1fc], R241 ;  /* 0x0001fcf101007387 */ /* 0x000fe80000100800 */
[----:B------:R-:W-:Y:S04]  /*7380*/  STL [R1+0x200], R229 ;  /* 0x000200e501007387 */ /* 0x000fe80000100800 */
[----:B------:R-:W-:Y:S04]  /*7390*/  STL [R1+0x204], R225 ;  /* 0x000204e101007387 */ /* 0x000fe80000100800 */
[----:B------:R-:W-:Y:S04]  /*73a0*/  LDS.U8 R31, [R147] ;  /* 0x00000000931f7984 */ /* 0x000fe80000000000 */
[----:B------:R-:W0:Y:S04]  /*73b0*/  LDS.U8 R144, [R147+0x20] ;  /* 0x0000200093907984 */ /* 0x000e280000000000 */
[----:B------:R-:W-:Y:S04]  /*73c0*/  LDS.U8 R47, [R147+0x40] ;  /* 0x00004000932f7984 */ /* 0x000fe80000000000 */
[----:B------:R-:W-:Y:S04]  /*73d0*/  LDS.U8 R225, [R147+0x60] ;  /* 0x0000600093e17984 */ /* 0x000fe80000000000 */
[----:B------:R-:W-:Y:S04]  /*73e0*/  LDS.U8 R145, [R147+0x200] ;  /* 0x0002000093917984 */ /* 0x000fe80000000000 */
[----:B------:R-:W1:Y:S04]  /*73f0*/  LDS.U8 R146, [R147+0x220] ;  /* 0x0002200093927984 */ /* 0x000e680000000000 */
[----:B------:R-:W-:Y:S04]  /*7400*/  LDS.U8 R229, [R147+0x240] ;  /* 0x0002400093e57984 */ /* 0x000fe80000000000 */
[----:B------:R-:W-:Y:S04]  /*7410*/  LDS.U8 R241, [R147+0x260] ;  /* 0x0002600093f17984 */ /* 0x000fe80000000000 */
[----:B------:R-:W-:Y:S04]  /*7420*/  LDS.U8 R147, [R188] ;  /* 0x00000000bc937984 */ /* 0x000fe80000000000 */
[----:B------:R-:W0:Y:S04]  /*7430*/  LDS.U8 R148, [R188+0x20] ;  /* 0x00002000bc947984 */ /* 0x000e280000000000 */
[----:B------:R-:W-:Y:S04]  /*7440*/  LDS.U8 R246, [R188+0x40] ;  /* 0x00004000bcf67984 */ /* 0x000fe80000000000 */
[----:B------:R-:W-:Y:S04]  /*7450*/  LDS.U8 R230, [R188+0x60] ;  /* 0x00006000bce67984 */ /* 0x000fe80000000000 */
[----:B------:R-:W-:Y:S04]  /*7460*/  LDS.U8 R149, [R188+0x200] ;  /* 0x00020000bc957984 */ /* 0x000fe80000000000 */
[----:B------:R-:W0:Y:S04]  /*7470*/  LDS.U8 R240, [R188+0x220] ;  /* 0x00022000bcf07984 */ /* 0x000e280000000000 */
        /* <DEDUP_REMOVED lines=11> */
[----:B------:R-:W1:Y:S04]  /*7530*/  LDS.U8 R193, [R252+0x20] ;  /* 0x00002000fcc17984 */ /* 0x000e680000000000 */
[----:B------:R-:W-:Y:S04]  /*7540*/  LDS.U8 R251, [R252+0x40] ;  /* 0x00004000fcfb7984 */ /* 0x000fe80000000000 */
[----:B------:R-:W-:Y:S04]  /*7550*/  LDS.U8 R162, [R252+0x60] ;  /* 0x00006000fca27984 */ /* 0x000fe80000000000 */
[----:B------:R-:W-:Y:S04]  /*7560*/  LDS.U8 R194, [R252+0x200] ;  /* 0x00020000fcc27984 */ /* 0x000fe80000000000 */
[----:B------:R-:W1:Y:S04]  /*7570*/  LDS.U8 R195, [R252+0x220] ;  /* 0x00022000fcc37984 */ /* 0x000e680000000000 */
[----:B------:R-:W-:Y:S04]  /*7580*/  LDS.U8 R161, [R252+0x240] ;  /* 0x00024000fca17984 */ /* 0x000fe80000000000 */
[----:B------:R-:W-:Y:S01]  /*7590*/  LDS.U8 R252, [R252+0x260] ;  /* 0x00026000fcfc7984 */ /* 0x000fe20000000000 */
[----:B------:R-:W-:Y:S01]  /*75a0*/  BAR.SYNC.DEFER_BLOCKING 0x0 ;  /* 0x0000000000007b1d */ /* 0x000fe20000010000 */
[----:B0-----:R-:W-:-:S05]  /*75b0*/  IMAD R31, R144, 0x100, R31 ;  /* 0x00000100901f7824 */ /* 0x001fca00078e021f */
[----:B------:R-:W-:Y:S04]  /*75c0*/  STS.U8 [R29], R32 ;  /* 0x000000201d007388 */ /* 0x000fe80000000000 */
[----:B------:R-:W-:Y:S04]  /*75d0*/  STS.U8 [R29+0x40], R33 ;  /* 0x000040211d007388 */ /* 0x000fe80000000000 */
[----:B------:R-:W-:Y:S04]  /*75e0*/  STS.U8 [R29+0x100], R36 ;  /* 0x000100241d007388 */ /* 0x000fe80000000000 */
[----:B------:R-:W-:Y:S04]  /*75f0*/  STS.U8 [R29+0x140], R37 ;  /* 0x000140251d007388 */ /* 0x000fe80000000000 */
[----:B------:R-:W-:Y:S04]  /*7600*/  STS.U8 [R29+0x200], R40 ;  /* 0x000200281d007388 */ /* 0x000fe80000000000 */
[----:B------:R-:W-:Y:S04]  /*7610*/  STS.U8 [R29+0x240], R41 ;  /* 0x000240291d007388 */ /* 0x000fe80000000000 */
[----:B------:R0:W-:Y:S04]  /*7620*/  STS.U8 [R29+0x300], R116 ;  /* 0x000300741d007388 */ /* 0x0001e80000000000 */
[----:B--2---:R-:W-:Y:S04]  /*7630*/  STS.U8 [R29+0x340], R117 ;  /* 0x000340751d007388 */ /* 0x004fe80000000000 */
[----:B------:R-:W-:Y:S04]  /*7640*/  STS.U8 [R29+0x400], R142 ;  /* 0x0004008e1d007388 */ /* 0x000fe80000000000 */
[----:B------:R-:W-:Y:S04]  /*7650*/  STS.U8 [R29+0x440], R143 ;  /* 0x0004408f1d007388 */ /* 0x000fe80000000000 */
[----:B------:R-:W-:Y:S04]  /*7660*/  STS.U8 [R29+0x500], R152 ;  /* 0x000500981d007388 */ /* 0x000fe80000000000 */
[----:B------:R-:W-:Y:S04]  /*7670*/  STS.U8 [R29+0x540], R153 ;  /* 0x000540991d007388 */ /* 0x000fe80000000000 */
[----:B------:R-:W-:Y:S04]  /*7680*/  STS.U8 [R29+0x600], R156 ;  /* 0x0006009c1d007388 */ /* 0x000fe80000000000 */
[----:B------:R-:W-:Y:S04]  /*7690*/  STS.U8 [R29+0x640], R157 ;  /* 0x0006409d1d007388 */ /* 0x000fe80000000000 */
[----:B------:R-:W-:Y:S04]  /*76a0*/  STS.U8 [R29+0x700], R182 ;  /* 0x000700b61d007388 */ /* 0x000fe80000000000 */
[----:B------:R-:W-:Y:S04]  /*76b0*/  STS.U8 [R29+0x740], R184 ;  /* 0x000740b81d007388 */ /* 0x000fe80000000000 */
[----:B---3--:R-:W-:Y:S04]  /*76c0*/  STS.U8 [R29+0x800], R187 ;  /* 0x000800bb1d007388 */ /* 0x008fe80000000000 */
        /* <DEDUP_REMOVED lines=21> */
[----:B------:R1:W-:Y:S04]  /*7820*/  STS.U8 [R30+0x380], R118 ;  /* 0x000380761e007388 */ /* 0x0003e80000000000 */
[----:B------:R2:W-:Y:S04]  /*7830*/  STS.U8 [R30+0x3c0], R119 ;  /* 0x0003c0771e007388 */ /* 0x0005e80000000000 */
[----:B------:R-:W-:Y:S04]  /*7840*/  STS.U8 [R30+0x480], R150 ;  /* 0x000480961e007388 */ /* 0x000fe80000000000 */
[----:B------:R-:W-:Y:S04]  /*7850*/  STS.U8 [R30+0x4c0], R151 ;  /* 0x0004c0971e007388 */ /* 0x000fe80000000000 */
[----:B------:R-:W-:Y:S04]  /*7860*/  STS.U8 [R30+0x580], R154 ;  /* 0x0005809a1e007388 */ /* 0x000fe80000000000 */
[----:B------:R-:W-:Y:S04]  /*7870*/  STS.U8 [R30+0x5c0], R155 ;  /* 0x0005c09b1e007388 */ /* 0x000fe80000000000 */
[----:B----4-:R-:W-:Y:S04]  /*7880*/  STS.U8 [R30+0x680], R179 ;  /* 0x000680b31e007388 */ /* 0x010fe80000000000 */
        /* <DEDUP_REMOVED lines=18> */
[----:B------:R-:W-:Y:S01]  /*79b0*/  STS.U8 [R30+0xfc0], R244 ;  /* 0x000fc0f41e007388 */ /* 0x000fe20000000000 */
[----:B------:R-:W-:Y:S01]  /*79c0*/  BAR.SYNC.DEFER_BLOCKING 0x0 ;  /* 0x0000000000007b1d */ /* 0x000fe20000010000 */
[----:B0-----:R-:W-:-:S05]  /*79d0*/  F2FP.F16.E4M3.UNPACK_B R116, R31 ;  /* 0x0000001fff74723e */ /* 0x001fca00020006ff */
[----:B------:R-:W0:Y:S04]  /*79e0*/  LDSM.16.M88.4 R40, [R28] ;  /* 0x000000001c28783b */ /* 0x000e280000000200 */
[----:B------:R-:W3:Y:S04]  /*79f0*/  LDSM.16.M88.4 R36, [R28+0x400] ;  /* 0x000400001c24783b */ /* 0x000ee80000000200 */
[----:B------:R-:W4:Y:S04]  /*7a00*/  LDSM.16.M88.4 R32, [R28+0x800] ;  /* 0x000800001c20783b */ /* 0x000f280000000200 */
[----:B------:R-:W4:Y:S01]  /*7a10*/  LDSM.16.M88.4 R28, [R28+0xc00] ;  /* 0x000c00001c1c783b */ /* 0x000f220000000200 */
[----:B-1----:R-:W-:-:S02]  /*7a20*/  IMAD R118, R146, 0x100, R145 ;  /* 0x0000010092767824 */ /* 0x002fc400078e0291 */
[----:B------:R-:W-:Y:S02]  /*7a30*/  IMAD R117, R148, 0x100, R147 ;  /* 0x0000010094757824 */ /* 0x000fe400078e0293 */
[----:B--2---:R-:W-:Y:S01]  /*7a40*/  IMAD R119, R240, 0x100, R149 ;  /* 0x00000100f0777824 */ /* 0x004fe200078e0295 */
[----:B------:R-:W-:Y:S02]  /*7a50*/  F2FP.F16.E4M3.UNPACK_B R118, R118 ;  /* 0x00000076ff76723e */ /* 0x000fe400020006ff */
[----:B------:R-:W-:Y:S02]  /*7a60*/  F2FP.F16.E4M3.UNPACK_B R117, R117 ;  /* 0x00000075ff75723e */ /* 0x000fe400020006ff */
[----:B------:R-:W-:Y:S01]  /*7a70*/  F2FP.F16.E4M3.UNPACK_B R119, R119 ;  /* 0x00000077ff77723e */ /* 0x000fe200020006ff */
[----:B------:R-:W-:Y:S02]  /*7a80*/  IMAD R188, R189, 0x100, R188 ;  /* 0x00000100bdbc7824 */ /* 0x000fe400078e02bc */
[----:B------:R-:W-:-:S02]  /*7a90*/  IMAD R190, R191, 0x100, R190 ;  /* 0x00000100bfbe7824 */ /* 0x000fc400078e02be */
[----:B------:R-:W-:Y:S02]  /*7aa0*/  IMAD R192, R193, 0x100, R192 ;  /* 0x00000100c1c07824 */ /* 0x000fe400078e02c0 */
[----:B------:R-:W-:Y:S01]  /*7ab0*/  IMAD R194, R195, 0x100, R194 ;  /* 0x00000100c3c27824 */ /* 0x000fe200078e02c2 */
[----:B0-----:R-:W-:Y:S02]  /*7ac0*/  F2FP.F16.E4M3.UNPACK_B R156, R40 ;  /* 0x00000028ff9c723e */ /* 0x001fe400020006ff */
[----:B------:R-:W-:Y:S02]  /*7ad0*/  F2FP.F16.E4M3.UNPACK_B R157, R41 ;  /* 0x00000029ff9d723e */ /* 0x000fe400020006ff */
[----:B------:R-:W-:Y:S02]  /*7ae0*/  F2FP.F16.E4M3.UNPACK_B R142, R42 ;  /* 0x0000002aff8e723e */ /* 0x000fe400020006ff */
[----:B------:R-:W-:Y:S02]  /*7af0*/  F2FP.F16.E4M3.UNPACK_B R143, R43 ;  /* 0x0000002bff8f723e */ /* 0x000fe400020006ff */
[----:B---3--:R-:W-:-:S02]  /*7b00*/  F2FP.F16.E4M3.UNPACK_B R144, R36 ;  /* 0x00000024ff90723e */ /* 0x008fc400020006ff */
[----:B------:R-:W-:Y:S02]  /*7b10*/  F2FP.F16.E4M3.UNPACK_B R145, R37 ;  /* 0x00000025ff91723e */ /* 0x000fe400020006ff */
[----:B------:R-:W-:Y:S02]  /*7b20*/  F2FP.F16.E4M3.UNPACK_B R146, R38 ;  /* 0x00000026ff92723e */ /* 0x000fe400020006ff */
[----:B------:R-:W-:Y:S02]  /*7b30*/  F2FP.F16.E4M3.UNPACK_B R147, R39 ;  /* 0x00000027ff93723e */ /* 0x000fe400020006ff */
[----:B----4-:R-:W-:Y:S02]  /*7b40*/  F2FP.F16.E4M3.UNPACK_B R148, R32 ;  /* 0x00000020ff94723e */ /* 0x010fe400020006ff */
[----:B------:R-:W-:Y:S02]  /*7b50*/  F2FP.F16.E4M3.UNPACK_B R149, R33 ;  /* 0x00000021ff95723e */ /* 0x000fe400020006ff */
[----:B------:R-:W-:-:S02]  /*7b60*/  F2FP.F16.E4M3.UNPACK_B R150, R34 ;  /* 0x00000022ff96723e */ /* 0x000fc400020006ff */
[----:B------:R-:W-:Y:S02]  /*7b70*/  F2FP.F16.E4M3.UNPACK_B R151, R35 ;  /* 0x00000023ff97723e */ /* 0x000fe400020006ff */
[----:B------:R-:W-:Y:S02]  /*7b80*/  F2FP.F16.E4M3.UNPACK_B R152, R28 ;  /* 0x0000001cff98723e */ /* 0x000fe400020006ff */
[----:B------:R-:W-:Y:S02]  /*7b90*/  F2FP.F16.E4M3.UNPACK_B R153, R29 ;  /* 0x0000001dff99723e */ /* 0x000fe400020006ff */
[----:B------:R-:W-:Y:S02]  /*7ba0*/  F2FP.F16.E4M3.UNPACK_B R154, R30 ;  /* 0x0000001eff9a723e */ /* 0x000fe400020006ff */
[----:B------:R-:W-:Y:S01]  /*7bb0*/  F2FP.F16.E4M3.UNPACK_B R155, R31 ;  /* 0x0000001fff9b723e */ /* 0x000fe200020006ff */
[C---:B------:R-:W-:Y:S08]  /*7bc0*/  HMMA.16816.F32 R104, R116.reuse, R156, R104 ;  /* 0x0000009c7468723c */ /* 0x040ff00000001868 */
[C---:B------:R-:W-:Y:S08]  /*7bd0*/  HMMA.16816.F32 R100, R116.reuse, R142, R100 ;  /* 0x0000008e7464723c */ /* 0x040ff00000001864 */
[C---:B------:R-:W-:Y:S08]  /*7be0*/  HMMA.16816.F32 R96, R116.reuse, R144, R96 ;  /* 0x000000907460723c */ /* 0x040ff00000001860 */
[C---:B------:R-:W-:Y:S08]  /*7bf0*/  HMMA.16816.F32 R92, R116.reuse, R146, R92 ;  /* 0x00000092745c723c */ /* 0x040ff0000000185c */
[C---:B------:R-:W-:Y:S08]  /*7c00*/  HMMA.16816.F32 R88, R116.reuse, R148, R88 ;  /* 0x000000947458723c */ /* 0x040ff00000001858 */
[C---:B------:R-:W-:Y:S08]  /*7c10*/  HMMA.16816.F32 R84, R116.reuse, R150, R84 ;  /* 0x000000967454723c */ /* 0x040ff00000001854 */
[C---:B------:R-:W-:Y:S08]  /*7c20*/  HMMA.16816.F32 R80, R116.reuse, R152, R80 ;  /* 0x000000987450723c */ /* 0x040ff00000001850 */
[----:B------:R-:W-:Y:S01]  /*7c30*/  HMMA.16816.F32 R76, R116, R154, R76 ;  /* 0x0000009a744c723c */ /* 0x000fe2000000184c */
[----:B------:R-:W-:-:S02]  /*7c40*/  F2FP.F16.E4M3.UNPACK_B R116, R188 ;  /* 0x000000bcff74723e */ /* 0x000fc400020006ff */
[----:B------:R-:W-:Y:S02]  /*7c50*/  F2FP.F16.E4M3.UNPACK_B R118, R190 ;  /* 0x000000beff76723e */ /* 0x000fe400020006ff */
[----:B------:R-:W-:Y:S02]  /*7c60*/  F2FP.F16.E4M3.UNPACK_B R117, R192 ;  /* 0x000000c0ff75723e */ /* 0x000fe400020006ff */
[----:B------:R-:W-:-:S07]  /*7c70*/  F2FP.F16.E4M3.UNPACK_B R119, R194 ;  /* 0x000000c2ff77723e */ /* 0x000fce00020006ff */
[----:B------:R-:W-:Y:S01]  /*7c80*/  HMMA.16816.F32 R68, R116, R142, R68 ;  /* 0x0000008e7444723c */ /* 0x000fe20000001844 */
[----:B------:R-:W-:Y:S02]  /*7c90*/  IMAD R142, R225, 0x100, R47 ;  /* 0x00000100e18e7824 */ /* 0x000fe400078e022f */
[----:B------:R-:W2:Y:S01]  /*7ca0*/  LDL.LU R47, [R1+0x208] ;  /* 0x00020800012f7983 */ /* 0x000ea20000300800 */
[----:B------:R-:W-:-:S03]  /*7cb0*/  IMAD R143, R241, 0x100, R229 ;  /* 0x00000100f18f7824 */ /* 0x000fc600078e02e5 */
[----:B------:R-:W3:Y:S01]  /*7cc0*/  LDL.LU R225, [R1+0x204] ;  /* 0x0002040001e17983 */ /* 0x000ee20000300800 */
[----:B------:R-:W-:Y:S01]  /*7cd0*/  HMMA.16816.F32 R64, R116, R144, R64 ;  /* 0x000000907440723c */ /* 0x000fe20000001840 */
[----:B------:R-:W-:Y:S02]  /*7ce0*/  IMAD R144, R230, 0x100, R246 ;  /* 0x00000100e6907824 */ /* 0x000fe400078e02f6 */
[----:B------:R-:W4:Y:S01]  /*7cf0*/  LDL.LU R229, [R1+0x200] ;  /* 0x0002000001e57983 */ /* 0x000f220000300800 */
[----:B------:R-:W-:-:S03]  /*7d00*/  IMAD R145, R247, 0x100, R245 ;  /* 0x00000100f7917824 */ /* 0x000fc600078e02f5 */
[----:B------:R-:W3:Y:S01]  /*7d10*/  LDL.LU R241, [R1+0x1fc] ;  /* 0x0001fc0001f17983 */ /* 0x000ee20000300800 */
[C---:B------:R-:W-:Y:S03]  /*7d20*/  HMMA.16816.F32 R72, R116.reuse, R156, R72 ;  /* 0x0000009c7448723c */ /* 0x040fe60000001848 */
[----:B------:R-:W3:Y:S04]  /*7d30*/  LDL.LU R246, [R1+0x1f8] ;  /* 0x0001f80001f67983 */ /* 0x000ee80000300800 */
[----:B------:R-:W3:Y:S01]  /*7d40*/  LDL.LU R230, [R1+0x1f4] ;  /* 0x0001f40001e67983 */ /* 0x000ee20000300800 */
[----:B------:R-:W-:Y:S01]  /*7d50*/  HMMA.16816.F32 R60, R116, R146, R60 ;  /* 0x00000092743c723c */ /* 0x000fe2000000183c */
[----:B------:R-:W-:-:S02]  /*7d60*/  USHF.R.S32.HI UR6, URZ, 0x1f, UR4 ;  /* 0x0000001fff067899 */ /* 0x000fc40008011404 */
[----:B------:R-:W-:Y:S01]  /*7d70*/  IADD3 R3, P0, PT, R3, UR4, RZ ;  /* 0x0000000403037c10 */ /* 0x000fe2000ff1e0ff */
[----:B------:R-:W3:Y:S01]  /*7d80*/  LDL.LU R245, [R1+0x1f0] ;  /* 0x0001f00001f57983 */ /* 0x000ee20000300800 */
[----:B------:R-:W-:Y:S01]  /*7d90*/  IADD3 R4, P1, PT, R4, UR4, RZ ;  /* 0x0000000404047c10 */ /* 0x000fe2000ff3e0ff */
[----:B------:R-:W0:Y:S02]  /*7da0*/  LDC R146, c[0x0][0x3a8] ;  /* 0x0000ea00ff927b82 */ /* 0x000e240000000800 */
[----:B------:R-:W3:Y:S01]  /*7db0*/  LDL.LU R247, [R1+0x1ec] ;  /* 0x0001ec0001f77983 */ /* 0x000ee20000300800 */
[C---:B------:R-:W-:Y:S08]  /*7dc0*/  HMMA.16816.F32 R56, R116.reuse, R148, R56 ;  /* 0x000000947438723c */ /* 0x040ff00000001838 */
[C---:B------:R-:W-:Y:S08]  /*7dd0*/  HMMA.16816.F32 R52, R116.reuse, R150, R52 ;  /* 0x000000967434723c */ /* 0x040ff00000001834 */
[C---:B------:R-:W-:Y:S08]  /*7de0*/  HMMA.16816.F32 R48, R116.reuse, R152, R48 ;  /* 0x000000987430723c */ /* 0x040ff00000001830 */
[----:B--2---:R-:W-:Y:S01]  /*7df0*/  HMMA.16816.F32 R44, R116, R154, R44 ;  /* 0x0000009a742c723c */ /* 0x004fe2000000182c */
[----:B------:R-:W-:-:S02]  /*7e00*/  F2FP.F16.E4M3.UNPACK_B R116, R142 ;  /* 0x0000008eff74723e */ /* 0x000fc400020006ff */
[----:B------:R-:W-:Y:S01]  /*7e10*/  F2FP.F16.E4M3.UNPACK_B R142, R28.H1 ;  /* 0x0000001cff8e723e */ /* 0x000fe200030006ff */
[----:B------:R-:W-:Y:S01]  /*7e20*/  IMAD R28, R250, 0x100, R248 ;  /* 0x00000100fa1c7824 */ /* 0x000fe200078e02f8 */
[----:B------:R-:W-:Y:S01]  /*7e30*/  F2FP.F16.E4M3.UNPACK_B R117, R144 ;  /* 0x00000090ff75723e */ /* 0x000fe200020006ff */
[----:B------:R-:W2:Y:S01]  /*7e40*/  LDL.LU R248, [R1+0x1e8] ;  /* 0x0001e80001f87983 */ /* 0x000ea20000300800 */
        /* <DEDUP_REMOVED lines=9> */
[----:B------:R-:W-:-:S02]  /*7ee0*/  IMAD R31, R252, 0x100, R161 ;  /* 0x00000100fc1f7824 */ /* 0x000fc400078e02a1 */
[----:B------:R-:W2:Y:S04]  /*7ef0*/  LDL.LU R249, [R1+0x1dc] ;  /* 0x0001dc0001f97983 */ /* 0x000ea80000300800 */
        /* <DEDUP_REMOVED lines=9> */
[----:B------:R-:W2:Y:S01]  /*7f90*/  LDL.LU R231, [R1+0x34] ;  /* 0x0000340001e77983 */ /* 0x000ea20000300800 */
[----:B------:R-:W-:-:S02]  /*7fa0*/  IADD3.X R11, PT, PT, R11, UR6, RZ, P0, !PT ;  /* 0x000000060b0b7c10 */ /* 0x000fc400087fe4ff */
[----:B------:R-:W-:Y:S01]  /*7fb0*/  IADD3 R5, P2, PT, R5, UR4, RZ ;  /* 0x0000000405057c10 */ /* 0x000fe2000ff5e0ff */
[----:B------:R-:W2:Y:S01]  /*7fc0*/  LDL.LU R226, [R1+0x3c] ;  /* 0x00003c0001e27983 */ /* 0x000ea20000300800 */
[----:B------:R-:W-:Y:S02]  /*7fd0*/  IADD3 R12, P0, PT, R12, UR4, RZ ;  /* 0x000000040c0c7c10 */ /* 0x000fe4000ff1e0ff */
[----:B------:R-:W-:Y:S01]  /*7fe0*/  IADD3.X R13, PT, PT, R13, UR6, RZ, P1, !PT ;  /* 0x000000060d0d7c10 */ /* 0x000fe20008ffe4ff */
[----:B------:R-:W2:Y:S01]  /*7ff0*/  LDL.LU R222, [R1+0x44] ;  /* 0x0000440001de7983 */ /* 0x000ea20000300800 */
[----:B------:R-:W-:Y:S02]  /*8000*/  IADD3 R6, P3, PT, R6, UR4, RZ ;  /* 0x0000000406067c10 */ /* 0x000fe4000ff7e0ff */
[----:B------:R-:W-:Y:S01]  /*8010*/  IADD3 R14, P1, PT, R14, UR4, RZ ;  /* 0x000000040e0e7c10 */ /* 0x000fe2000ff3e0ff */
[----:B------:R-:W2:Y:S01]  /*8020*/  LDL.LU R216, [R1+0x4c] ;  /* 0x00004c0001d87983 */ /* 0x000ea20000300800 */
[----:B------:R-:W-:-:S02]  /*8030*/  IADD3 R7, P4, PT, R7, UR4, RZ ;  /* 0x0000000407077c10 */ /* 0x000fc4000ff9e0ff */
[----:B------:R-:W-:Y:S01]  /*8040*/  IADD3 R8, P5, PT, R8, UR4, RZ ;  /* 0x0000000408087c10 */ /* 0x000fe2000ffbe0ff */
[----:B------:R-:W2:Y:S01]  /*8050*/  LDL.LU R215, [R1+0x54] ;  /* 0x0000540001d77983 */ /* 0x000ea20000300800 */
[----:B------:R-:W-:Y:S02]  /*8060*/  IADD3.X R15, PT, PT, R15, UR6, RZ, P2, !PT ;  /* 0x000000060f0f7c10 */ /* 0x000fe400097fe4ff */
[----:B------:R-:W-:Y:S01]  /*8070*/  IADD3.X R25, PT, PT, R25, UR6, RZ, P0, !PT ;  /* 0x0000000619197c10 */ /* 0x000fe200087fe4ff */
[----:B------:R-:W2:Y:S01]  /*8080*/  LDL.LU R209, [R1+0x5c] ;  /* 0x00005c0001d17983 */ /* 0x000ea20000300800 */
[----:B------:R-:W-:Y:S02]  /*8090*/  IADD3 R16, P2, PT, R16, UR4, RZ ;  /* 0x0000000410107c10 */ /* 0x000fe4000ff5e0ff */
[----:B------:R-:W-:Y:S01]  /*80a0*/  IADD3 R26, P0, PT, R26, UR4, RZ ;  /* 0x000000041a1a7c10 */ /* 0x000fe2000ff1e0ff */
[----:B------:R-:W2:Y:S01]  /*80b0*/  LDL.LU R208, [R1+0x64] ;  /* 0x0000640001d07983 */ /* 0x000ea20000300800 */
[----:B------:R-:W-:-:S02]  /*80c0*/  IADD3.X R17, PT, PT, R17, UR6, RZ, P3, !PT ;  /* 0x0000000611117c10 */ /* 0x000fc40009ffe4ff */
[----:B------:R-:W-:Y:S01]  /*80d0*/  IADD3.X R27, PT, PT, R27, UR6, RZ, P1, !PT ;  /* 0x000000061b1b7c10 */ /* 0x000fe20008ffe4ff */
[----:B------:R-:W2:Y:S01]  /*80e0*/  LDL.LU R202, [R1+0x30] ;  /* 0x0000300001ca7983 */ /* 0x000ea20000300800 */
[----:B------:R-:W-:Y:S02]  /*80f0*/  IADD3 R18, P3, PT, R18, UR4, RZ ;  /* 0x0000000412127c10 */ /* 0x000fe4000ff7e0ff */
[----:B------:R-:W-:Y:S01]  /*8100*/  IADD3.X R19, PT, PT, R19, UR6, RZ, P4, !PT ;  /* 0x0000000613137c10 */ /* 0x000fe2000a7fe4ff */
[----:B------:R-:W2:Y:S01]  /*8110*/  LDL.LU R198, [R1+0x6c] ;  /* 0x00006c0001c67983 */ /* 0x000ea20000300800 */
[----:B------:R-:W-:Y:S02]  /*8120*/  IADD3 R108, P1, PT, R108, UR4, RZ ;  /* 0x000000046c6c7c10 */ /* 0x000fe4000ff3e0ff */
[----:B------:R-:W-:Y:S02]  /*8130*/  IADD3 R20, P4, PT, R20, UR4, RZ ;  /* 0x0000000414147c10 */ /* 0x000fe4000ff9e0ff */
[----:B------:R-:W-:-:S02]  /*8140*/  IADD3.X R21, PT, PT, R21, UR6, RZ, P5, !PT ;  /* 0x0000000615157c10 */ /* 0x000fc4000affe4ff */
[----:B------:R-:W-:Y:S02]  /*8150*/  IADD3 R22, P5, PT, R22, UR4, RZ ;  /* 0x0000000416167c10 */ /* 0x000fe4000ffbe0ff */
[----:B------:R-:W-:Y:S02]  /*8160*/  IADD3.X R109, PT, PT, R109, UR6, RZ, P2, !PT ;  /* 0x000000066d6d7c10 */ /* 0x000fe400097fe4ff */
[----:B------:R-:W-:Y:S02]  /*8170*/  IADD3.X R123, PT, PT, R123, UR6, RZ, P0, !PT ;  /* 0x000000067b7b7c10 */ /* 0x000fe400087fe4ff */
[----:B------:R-:W-:Y:S02]  /*8180*/  IADD3 R110, P2, PT, R110, UR4, RZ ;  /* 0x000000046e6e7c10 */ /* 0x000fe4000ff5e0ff */
[----:B------:R-:W-:Y:S02]  /*8190*/  IADD3 R124, P0, PT, R124, UR4, RZ ;  /* 0x000000047c7c7c10 */ /* 0x000fe4000ff1e0ff */
[----:B------:R-:W-:-:S02]  /*81a0*/  IADD3.X R111, PT, PT, R111, UR6, RZ, P3, !PT ;  /* 0x000000066f6f7c10 */ /* 0x000fc40009ffe4ff */
[----:B------:R-:W-:Y:S02]  /*81b0*/  IADD3.X R125, PT, PT, R125, UR6, RZ, P1, !PT ;  /* 0x000000067d7d7c10 */ /* 0x000fe40008ffe4ff */
[----:B------:R-:W-:Y:S02]  /*81c0*/  IADD3 R112, P3, PT, R112, UR4, RZ ;  /* 0x0000000470707c10 */ /* 0x000fe4000ff7e0ff */
[----:B------:R-:W-:Y:S02]  /*81d0*/  IADD3.X R113, PT, PT, R113, UR6, RZ, P4, !PT ;  /* 0x0000000671717c10 */ /* 0x000fe4000a7fe4ff */
        /* <DEDUP_REMOVED lines=36> */
[----:B---3--:R-:W-:Y:S02]  /*8420*/  IADD3 R225, P1, PT, R225, UR4, RZ ;  /* 0x00000004e1e17c10 */ /* 0x008fe4000ff3e0ff */
[----:B------:R-:W-:Y:S02]  /*8430*/  IADD3 R0, P6, PT, R0, UR4, RZ ;  /* 0x0000000400007c10 */ /* 0x000fe4000ffde0ff */
[----:B------:R-:W-:-:S02]  /*8440*/  IADD3 R211, P4, PT, R211, UR4, RZ ;  /* 0x00000004d3d37c10 */ /* 0x000fc4000ff9e0ff */
[----:B------:R-:W-:Y:S02]  /*8450*/  IADD3.X R173, PT, PT, R173, UR6, RZ, P5, !PT ;  /* 0x00000006adad7c10 */ /* 0x000fe4000affe4ff */
[----:B------:R-:W-:Y:S02]  /*8460*/  IADD3 R213, P5, PT, R213, UR4, RZ ;  /* 0x00000004d5d57c10 */ /* 0x000fe4000ffbe0ff */
[----:B------:R-:W-:Y:S02]  /*8470*/  IADD3.X R200, PT, PT, R200, UR6, RZ, P2, !PT ;  /* 0x00000006c8c87c10 */ /* 0x000fe400097fe4ff */
[----:B------:R-:W-:Y:S02]  /*8480*/  IADD3.X R219, PT, PT, R219, UR6, RZ, P0, !PT ;  /* 0x00000006dbdb7c10 */ /* 0x000fe400087fe4ff */
[----:B------:R-:W-:Y:S02]  /*8490*/  IADD3 R230, P2, PT, R230, UR4, RZ ;  /* 0x00000004e6e67c10 */ /* 0x000fe4000ff5e0ff */
[----:B------:R-:W-:-:S02]  /*84a0*/  IADD3.X R205, PT, PT, R205, UR6, RZ, P3, !PT ;  /* 0x00000006cdcd7c10 */ /* 0x000fc40009ffe4ff */
[----:B------:R-:W-:Y:S02]  /*84b0*/  IADD3.X R224, PT, PT, R224, UR6, RZ, P1, !PT ;  /* 0x00000006e0e07c10 */ /* 0x000fe40008ffe4ff */
[----:B------:R-:W-:Y:S02]  /*84c0*/  IADD3.X R9, PT, PT, R9, UR6, RZ, P6, !PT ;  /* 0x0000000609097c10 */ /* 0x000fe4000b7fe4ff */
[----:B------:R-:W-:Y:S02]  /*84d0*/  IADD3 R245, P3, PT, R245, UR4, RZ ;  /* 0x00000004f5f57c10 */ /* 0x000fe4000ff7e0ff */
[----:B------:R-:W-:Y:S02]  /*84e0*/  IADD3.X R207, PT, PT, R207, UR6, RZ, P4, !PT ;  /* 0x00000006cfcf7c10 */ /* 0x000fe4000a7fe4ff */
[----:B------:R-:W-:Y:S02]  /*84f0*/  IADD3 R10, P6, PT, R10, UR4, RZ ;  /* 0x000000040a0a7c10 */ /* 0x000fe4000ffde0ff */
[----:B------:R-:W-:-:S02]  /*8500*/  IADD3 R247, P4, PT, R247, UR4, RZ ;  /* 0x00000004f7f77c10 */ /* 0x000fc4000ff9e0ff */
[----:B------:R-:W-:Y:S02]  /*8510*/  IADD3.X R212, PT, PT, R212, UR6, RZ, P5, !PT ;  /* 0x00000006d4d47c10 */ /* 0x000fe4000affe4ff */
[----:B----4-:R-:W-:Y:S02]  /*8520*/  IADD3.X R229, PT, PT, R229, UR6, RZ, P2, !PT ;  /* 0x00000006e5e57c10 */ /* 0x010fe400097fe4ff */
[----:B------:R-:W-:Y:S02]  /*8530*/  IADD3.X R241, PT, PT, R241, UR6, RZ, P3, !PT ;  /* 0x00000006f1f17c10 */ /* 0x000fe40009ffe4ff */
[----:B------:R-:W-:Y:S02]  /*8540*/  IADD3.X R23, PT, PT, R23, UR6, RZ, P6, !PT ;  /* 0x0000000617177c10 */ /* 0x000fe4000b7fe4ff */
[----:B------:R-:W-:Y:S02]  /*8550*/  IADD3.X R246, PT, PT, R246, UR6, RZ, P4, !PT ;  /* 0x00000006f6f67c10 */ /* 0x000fe4000a7fe4ff */
[----:B------:R-:W-:-:S04]  /*8560*/  IADD3 R24, P6, PT, R24, UR4, RZ ;  /* 0x0000000418187c10 */ /* 0x000fc8000ffde0ff */
        /* <DEDUP_REMOVED lines=9> */
[----:B--2---:R-:W-:-:S04]  /*8600*/  IADD3 R249, P5, PT, R249, UR4, RZ ;  /* 0x00000004f9f97c10 */ /* 0x004fc8000ffbe0ff */
[----:B------:R-:W-:Y:S02]  /*8610*/  IADD3.X R248, PT, PT, R248, UR6, RZ, P5, !PT ;  /* 0x00000006f8f87c10 */ /* 0x000fe4000affe4ff */
[----:B------:R-:W-:Y:S02]  /*8620*/  IADD3 R187, P0, PT, R187, UR4, RZ ;  /* 0x00000004bbbb7c10 */ /* 0x000fe4000ff1e0ff */
[----:B------:R-:W-:-:S03]  /*8630*/  IADD3 R184, P1, PT, R184, UR4, RZ ;  /* 0x00000004b8b87c10 */ /* 0x000fc6000ff3e0ff */
[----:B------:R1:W-:Y:S01]  /*8640*/  STL [R1+0x4], R187 ;  /* 0x000004bb01007387 */ /* 0x0003e20000100800 */
[----:B------:R-:W-:-:S03]  /*8650*/  IADD3 R182, P2, PT, R182, UR4, RZ ;  /* 0x00000004b6b67c10 */ /* 0x000fc6000ff5e0ff */
[----:B------:R-:W2:Y:S01]  /*8660*/  LDL.LU R186, [R1+0x40] ;  /* 0x0000400001ba7983 */ /* 0x000ea20000300800 */
[----:B------:R-:W-:-:S03]  /*8670*/  IADD3 R236, P3, PT, R236, UR4, RZ ;  /* 0x00000004ecec7c10 */ /* 0x000fc6000ff7e0ff */
[----:B------:R3:W-:Y:S01]  /*8680*/  STL [R1+0xc], R184 ;  /* 0x00000cb801007387 */ /* 0x0007e20000100800 */
[----:B------:R-:W-:Y:S02]  /*8690*/  IADD3.X R2, PT, PT, R2, UR6, RZ, P0, !PT ;  /* 0x0000000602027c10 */ /* 0x000fe400087fe4ff */
[----:B------:R-:W-:Y:S01]  /*86a0*/  IADD3 R232, P4, PT, R232, UR4, RZ ;  /* 0x00000004e8e87c10 */ /* 0x000fe2000ff9e0ff */
[----:B-1----:R-:W4:Y:S01]  /*86b0*/  LDL.LU R187, [R1+0x50] ;  /* 0x0000500001bb7983 */ /* 0x002f220000300800 */
[----:B------:R-:W-:-:S03]  /*86c0*/  IADD3 R233, P5, PT, R233, UR4, RZ ;  /* 0x00000004e9e97c10 */ /* 0x000fc6000ffbe0ff */
[----:B---3--:R-:W3:Y:S04]  /*86d0*/  LDL.LU R184, [R1+0x58] ;  /* 0x0000580001b87983 */ /* 0x008ee80000300800 */
[----:B------:R1:W-:Y:S04]  /*86e0*/  STL [R1+0x14], R182 ;  /* 0x000014b601007387 */ /* 0x0003e80000100800 */
[----:B-1----:R-:W2:Y:S04]  /*86f0*/  LDL.LU R182, [R1+0x60] ;  /* 0x0000600001b67983 */ /* 0x002ea80000300800 */
[----:B------:R-:W-:Y:S04]  /*8700*/  STL [R1+0x1c], R236 ;  /* 0x00001cec01007387 */ /* 0x000fe80000100800 */
[----:B------:R-:W-:Y:S04]  /*8710*/  STL [R1+0x24], R232 ;  /* 0x000024e801007387 */ /* 0x000fe80000100800 */
[----:B------:R-:W-:Y:S04]  /*8720*/  STL [R1+0x2c], R233 ;  /* 0x00002ce901007387 */ /* 0x000fe80000100800 */
[----:B------:R1:W-:Y:S04]  /*8730*/  STL [R1], R2 ;  /* 0x0000000201007387 */ /* 0x0003e80000100800 */
[----:B-1----:R-:W2:Y:S01]  /*8740*/  LDL.LU R2, [R1+0x1cc] ;  /* 0x0001cc0001027983 */ /* 0x002ea20000300800 */
[----:B------:R-:W-:-:S02]  /*8750*/  IADD3 R251, P6, PT, R251, UR4, RZ ;  /* 0x00000004fbfb7c10 */ /* 0x000fc4000ffde0ff */
[----:B------:R-:W-:Y:S02]  /*8760*/  IADD3.X R162, PT, PT, R162, UR6, RZ, P1, !PT ;  /* 0x00000006a2a27c10 */ /* 0x000fe40008ffe4ff */
[----:B------:R-:W-:Y:S02]  /*8770*/  IADD3.X R250, PT, PT, R250, UR6, RZ, P6, !PT ;  /* 0x00000006fafa7c10 */ /* 0x000fe4000b7fe4ff */
[----:B------:R-:W-:-:S05]  /*8780*/  IADD3 R231, P6, PT, R231, UR4, RZ ;  /* 0x00000004e7e77c10 */ /* 0x000fca000ffde0ff */
[----:B------:R-:W-:Y:S04]  /*8790*/  STL [R1+0x34], R231 ;  /* 0x000034e701007387 */ /* 0x000fe80000100800 */
[----:B------:R1:W-:Y:S04]  /*87a0*/  STL [R1+0x8], R162 ;  /* 0x000008a201007387 */ /* 0x0003e80000100800 */
[----:B-1----:R-:W3:Y:S01]  /*87b0*/  LDL.LU R162, [R1+0x1c8] ;  /* 0x0001c80001a27983 */ /* 0x002ee20000300800 */
[----:B------:R-:W-:Y:S02]  /*87c0*/  IADD3 R226, P0, PT, R226, UR4, RZ ;  /* 0x00000004e2e27c10 */ /* 0x000fe4000ff1e0ff */
[----:B------:R-:W-:-:S02]  /*87d0*/  IADD3.X R161, PT, PT, R161, UR6, RZ, P2, !PT ;  /* 0x00000006a1a17c10 */ /* 0x000fc400097fe4ff */
[----:B------:R-:W-:Y:S01]  /*87e0*/  IADD3 R222, P1, PT, R222, UR4, RZ ;  /* 0x00000004dede7c10 */ /* 0x000fe2000ff3e0ff */
[----:B------:R-:W-:Y:S04]  /*87f0*/  STL [R1+0x3c], R226 ;  /* 0x00003ce201007387 */ /* 0x000fe80000100800 */
[----:B------:R1:W-:Y:S04]  /*8800*/  STL [R1+0x10], R161 ;  /* 0x000010a101007387 */ /* 0x0003e80000100800 */
[----:B-1----:R-:W4:Y:S04]  /*8810*/  LDL.LU R161, [R1+0x1c4] ;  /* 0x0001c40001a17983 */ /* 0x002f280000300800 */
[----:B------:R-:W-:Y:S01]  /*8820*/  STL [R1+0x44], R222 ;  /* 0x000044de01007387 */ /* 0x000fe20000100800 */
[----:B------:R-:W-:-:S02]  /*8830*/  IADD3 R216, P2, PT, R216, UR4, RZ ;  /* 0x00000004d8d87c10 */ /* 0x000fc4000ff5e0ff */
[----:B--2---:R-:W-:-:S05]  /*8840*/  IADD3.X R2, PT, PT, R2, UR6, RZ, P3, !PT ;  /* 0x0000000602027c10 */ /* 0x004fca0009ffe4ff */
[----:B------:R1:W-:Y:S04]  /*8850*/  STL [R1+0x18], R2 ;  /* 0x0000180201007387 */ /* 0x0003e80000100800 */
[----:B-1----:R-:W2:Y:S04]  /*8860*/  LDL.LU R2, [R1+0x1c0] ;  /* 0x0001c00001027983 */ /* 0x002ea80000300800 */
[----:B------:R-:W-:Y:S01]  /*8870*/  STL [R1+0x4c], R216 ;  /* 0x00004cd801007387 */ /* 0x000fe20000100800 */
[----:B---3--:R-:W-:-:S05]  /*8880*/  IADD3.X R162, PT, PT, R162, UR6, RZ, P4, !PT ;  /* 0x00000006a2a27c10 */ /* 0x008fca000a7fe4ff */
[----:B------:R1:W-:Y:S04]  /*8890*/  STL [R1+0x20], R162 ;  /* 0x000020a201007387 */ /* 0x0003e80000100800 */
[----:B-1----:R-:W3:Y:S01]  /*88a0*/  LDL.LU R162, [R1+0x1bc] ;  /* 0x0001bc0001a27983 */ /* 0x002ee20000300800 */
[----:B------:R-:W-:Y:S02]  /*88b0*/  IADD3 R215, P3, PT, R215, UR4, RZ ;  /* 0x00000004d7d77c10 */ /* 0x000fe4000ff7e0ff */
[----:B------:R-:W-:Y:S02]  /*88c0*/  IADD3 R209, P4, PT, R209, UR4, RZ ;  /* 0x00000004d1d17c10 */ /* 0x000fe4000ff9e0ff */
[----:B----4-:R-:W-:Y:S01]  /*88d0*/  IADD3.X R161, PT, PT, R161, UR6, RZ, P5, !PT ;  /* 0x00000006a1a17c10 */ /* 0x010fe2000affe4ff */
[----:B------:R-:W-:Y:S01]  /*88e0*/  STL [R1+0x54], R215 ;  /* 0x000054d701007387 */ /* 0x000fe20000100800 */
[----:B------:R-:W-:-:S02]  /*88f0*/  IADD3 R208, P5, PT, R208, UR4, RZ ;  /* 0x00000004d0d07c10 */ /* 0x000fc4000ffbe0ff */
[----:B------:R-:W-:Y:S01]  /*8900*/  IADD3.X R202, PT, PT, R202, UR6, RZ, P6, !PT ;  /* 0x00000006caca7c10 */ /* 0x000fe2000b7fe4ff */
[----:B------:R1:W-:Y:S04]  /*8910*/  STL [R1+0x28], R161 ;  /* 0x000028a101007387 */ /* 0x0003e80000100800 */
[----:B-1----:R-:W4:Y:S04]  /*8920*/  LDL.LU R161, [R1+0x1b8] ;  /* 0x0001b80001a17983 */ /* 0x002f280000300800 */
[----:B------:R-:W-:Y:S04]  /*8930*/  STL [R1+0x5c], R209 ;  /* 0x00005cd101007387 */ /* 0x000fe80000100800 */
[----:B------:R-:W-:Y:S01]  /*8940*/  STL [R1+0x64], R208 ;  /* 0x000064d001007387 */ /* 0x000fe20000100800 */
[----:B------:R-:W-:-:S02]  /*8950*/  IADD3 R198, P6, PT, R198, UR4, RZ ;  /* 0x00000004c6c67c10 */ /* 0x000fc4000ffde0ff */
[----:B--2---:R-:W-:-:S05]  /*8960*/  IADD3.X R2, PT, PT, R2, UR6, RZ, P0, !PT ;  /* 0x0000000602027c10 */ /* 0x004fca00087fe4ff */
[----:B------:R1:W-:Y:S04]  /*8970*/  STL [R1+0x38], R2 ;  /* 0x0000380201007387 */ /* 0x0003e80000100800 */
[----:B------:R-:W-:Y:S04]  /*8980*/  STL [R1+0x30], R202 ;  /* 0x000030ca01007387 */ /* 0x000fe80000100800 */
[----:B-1----:R-:W2:Y:S04]  /*8990*/  LDL.LU R2, [R1+0x1b4] ;  /* 0x0001b40001027983 */ /* 0x002ea80000300800 */
[----:B------:R-:W-:Y:S01]  /*89a0*/  STL [R1+0x6c], R198 ;  /* 0x00006cc601007387 */ /* 0x000fe20000100800 */
[----:B---3--:R-:W-:-:S05]  /*89b0*/  IADD3.X R162, PT, PT, R162, UR6, RZ, P2, !PT ;  /* 0x00000006a2a27c10 */ /* 0x008fca00097fe4ff */
[----:B------:R1:W-:Y:S04]  /*89c0*/  STL [R1+0x48], R162 ;  /* 0x000048a201007387 */ /* 0x0003e80000100800 */
[----:B-1----:R-:W3:Y:S01]  /*89d0*/  LDL.LU R162, [R1+0x1b0] ;  /* 0x0001b00001a27983 */ /* 0x002ee20000300800 */
[----:B------:R-:W-:Y:S02]  /*89e0*/  IADD3.X R186, PT, PT, R186, UR6, RZ, P1, !PT ;  /* 0x00000006baba7c10 */ /* 0x000fe40008ffe4ff */
[----:B------:R-:W-:Y:S02]  /*89f0*/  IADD3.X R187, PT, PT, R187, UR6, RZ, P3, !PT ;  /* 0x00000006bbbb7c10 */ /* 0x000fe40009ffe4ff */
[----:B------:R-:W-:Y:S01]  /*8a00*/  IADD3.X R184, PT, PT, R184, UR6, RZ, P4, !PT ;  /* 0x00000006b8b87c10 */ /* 0x000fe2000a7fe4ff */
[----:B------:R-:W-:Y:S01]  /*8a10*/  STL [R1+0x40], R186 ;  /* 0x000040ba01007387 */ /* 0x000fe20000100800 */
[----:B------:R-:W-:-:S02]  /*8a20*/  F2FP.F16.E4M3.UNPACK_B R40, R40.H1 ;  /* 0x00000028ff28723e */ /* 0x000fc400030006ff */
[----:B------:R-:W-:Y:S01]  /*8a30*/  F2FP.F16.E4M3.UNPACK_B R41, R41.H1 ;  /* 0x00000029ff29723e */ /* 0x000fe200030006ff */
[----:B------:R-:W-:Y:S01]  /*8a40*/  STL [R1+0x50], R187 ;  /* 0x000050bb01007387 */ /* 0x000fe20000100800 */
[----:B------:R-:W-:Y:S02]  /*8a50*/  F2FP.F16.E4M3.UNPACK_B R42, R42.H1 ;  /* 0x0000002aff2a723e */ /* 0x000fe400030006ff */
[----:B------:R-:W-:Y:S02]  /*8a60*/  F2FP.F16.E4M3.UNPACK_B R43, R43.H1 ;  /* 0x0000002bff2b723e */ /* 0x000fe400030006ff */
[----:B------:R-:W-:Y:S02]  /*8a70*/  F2FP.F16.E4M3.UNPACK_B R36, R36.H1 ;  /* 0x00000024ff24723e */ /* 0x000fe400030006ff */
[----:B------:R-:W-:Y:S02]  /*8a80*/  F2FP.F16.E4M3.UNPACK_B R37, R37.H1 ;  /* 0x00000025ff25723e */ /* 0x000fe400030006ff */
[----:B------:R-:W-:-:S02]  /*8a90*/  F2FP.F16.E4M3.UNPACK_B R38, R38.H1 ;  /* 0x00000026ff26723e */ /* 0x000fc400030006ff */
[----:B------:R-:W-:Y:S02]  /*8aa0*/  F2FP.F16.E4M3.UNPACK_B R39, R39.H1 ;  /* 0x00000027ff27723e */ /* 0x000fe400030006ff */
[----:B------:R-:W-:Y:S02]  /*8ab0*/  F2FP.F16.E4M3.UNPACK_B R32, R32.H1 ;  /* 0x00000020ff20723e */ /* 0x000fe400030006ff */
[----:B------:R-:W-:Y:S02]  /*8ac0*/  F2FP.F16.E4M3.UNPACK_B R33, R33.H1 ;  /* 0x00000021ff21723e */ /* 0x000fe400030006ff */
[----:B------:R-:W-:Y:S02]  /*8ad0*/  F2FP.F16.E4M3.UNPACK_B R34, R34.H1 ;  /* 0x00000022ff22723e */ /* 0x000fe400030006ff */
[----:B------:R-:W-:Y:S02]  /*8ae0*/  F2FP.F16.E4M3.UNPACK_B R35, R35.H1 ;  /* 0x00000023ff23723e */ /* 0x000fe400030006ff */
[----:B------:R-:W-:-:S02]  /*8af0*/  F2FP.F16.E4M3.UNPACK_B R28, R28 ;  /* 0x0000001cff1c723e */ /* 0x000fc400020006ff */
[----:B------:R-:W-:Y:S02]  /*8b00*/  F2FP.F16.E4M3.UNPACK_B R30, R30 ;  /* 0x0000001eff1e723e */ /* 0x000fe400020006ff */
[----:B------:R-:W-:Y:S02]  /*8b10*/  F2FP.F16.E4M3.UNPACK_B R29, R29 ;  /* 0x0000001dff1d723e */ /* 0x000fe400020006ff */
[----:B------:R-:W-:Y:S02]  /*8b20*/  F2FP.F16.E4M3.UNPACK_B R31, R31 ;  /* 0x0000001fff1f723e */ /* 0x000fe400020006ff */
[----:B------:R-:W-:Y:S01]  /*8b30*/  IADD3.X R182, PT, PT, R182, UR6, RZ, P5, !PT ;  /* 0x00000006b6b67c10 */ /* 0x000fe2000affe4ff */
[----:B------:R-:W-:Y:S01]  /*8b40*/  HMMA.16816.F32 R104, R116, R40, R104 ;  /* 0x000000287468723c */ /* 0x000fe20000001868 */
[----:B------:R-:W-:-:S07]  /*8b50*/  UIADD3 UR5, UPT, UPT, UR5, -0x1, URZ ;  /* 0xffffffff05057890 */ /* 0x000fce000fffe0ff */
[----:B------:R-:W-:Y:S01]  /*8b60*/  HMMA.16816.F32 R100, R116, R42, R100 ;  /* 0x0000002a7464723c */ /* 0x000fe20000001864 */
[----:B------:R-:W-:-:S07]  /*8b70*/  UISETP.NE.U32.AND UP0, UPT, UR5, URZ, UPT ;  /* 0x000000ff0500728c */ /* 0x000fce000bf05070 */
[C---:B------:R-:W-:Y:S08]  /*8b80*/  HMMA.16816.F32 R96, R116.reuse, R36, R96 ;  /* 0x000000247460723c */ /* 0x040ff00000001860 */
[C---:B------:R-:W-:Y:S08]  /*8b90*/  HMMA.16816.F32 R92, R116.reuse, R38, R92 ;  /* 0x00000026745c723c */ /* 0x040ff0000000185c */
[C---:B------:R-:W-:Y:S08]  /*8ba0*/  HMMA.16816.F32 R88, R116.reuse, R32, R88 ;  /* 0x000000207458723c */ /* 0x040ff00000001858 */
[C---:B------:R-:W-:Y:S08]  /*8bb0*/  HMMA.16816.F32 R84, R116.reuse, R34, R84 ;  /* 0x000000227454723c */ /* 0x040ff00000001854 */
[C---:B------:R-:W-:Y:S08]  /*8bc0*/  HMMA.16816.F32 R80, R116.reuse, R142, R80 ;  /* 0x0000008e7450723c */ /* 0x040ff00000001850 */
[----:B------:R-:W-:Y:S08]  /*8bd0*/  HMMA.16816.F32 R76, R116, R144, R76 ;  /* 0x00000090744c723c */ /* 0x000ff0000000184c */
        /* <DEDUP_REMOVED lines=8> */
[----:B0-----:R-:W-:-:S05]  /*8c60*/  IMAD.SHL.U32 R146, R146, 0x20, RZ ;  /* 0x0000002092927824 */ /* 0x001fca00078e00ff */
[----:B----4-:R-:W-:Y:S01]  /*8c70*/  IADD3 R161, P0, PT, R146, R161, RZ ;  /* 0x000000a192a17210 */ /* 0x010fe20007f1e0ff */
[----:B------:R-:W-:Y:S01]  /*8c80*/  UIADD3 UR7, UPT, UPT, UR7, -0x20, URZ ;  /* 0xffffffe007077890 */ /* 0x000fe2000fffe0ff */
[----:B--2---:R-:W-:-:S05]  /*8c90*/  IADD3.X R2, PT, PT, R2, UR6, RZ, P6, !PT ;  /* 0x0000000602027c10 */ /* 0x004fca000b7fe4ff */
[----:B------:R0:W-:Y:S04]  /*8ca0*/  STL [R1+0x68], R2 ;  /* 0x0000680201007387 */ /* 0x0001e80000100800 */
[----:B------:R2:W-:Y:S04]  /*8cb0*/  STL [R1+0x58], R184 ;  /* 0x000058b801007387 */ /* 0x0005e80000100800 */
[----:B0-----:R2:W5:Y:S04]  /*8cc0*/  LDL.LU R2, [R1+0x1ac] ;  /* 0x0001ac0001027983 */ /* 0x0015680000300800 */
[----:B------:R2:W-:Y:S01]  /*8cd0*/  STL [R1+0x60], R182 ;  /* 0x000060b601007387 */ /* 0x0005e20000100800 */
[----:B---3--:R-:W-:Y:S01]  /*8ce0*/  LEA.HI.X.SX32 R162, R146, R162, 0x1, P0 ;  /* 0x000000a292a27211 */ /* 0x008fe200000f0eff */
[----:B------:R-:W-:Y:S06]  /*8cf0*/  BRA.U UP0, `(.L_x_1) ;  /* 0xffffffc500e87547 */ /* 0x000fec000b83ffff */
.L_x_0:
[----:B-1----:R-:W3:Y:S01]  /*8d00*/  LDL.LU R29, [R1+0x198] ;  /* 0x00019800011d7983 */ /* 0x002ee20000300800 */
[----:B------:R-:W0:Y:S01]  /*8d10*/  S2R R0, SR_TID.X ;  /* 0x0000000000007919 */ /* 0x000e220000002100 */
[----:B------:R-:W1:Y:S01]  /*8d20*/  S2UR UR5, SR_CgaCtaId ;  /* 0x00000000000579c3 */ /* 0x000e620000008800 */
[----:B------:R-:W4:Y:S01]  /*8d30*/  LDCU.128 UR12, c[0x0][0x390] ;  /* 0x00007200ff0c77ac */ /* 0x000f220008000c00 */
[----:B--2---:R-:W2:Y:S04]  /*8d40*/  LDL.LU R28, [R1+0x194] ;  /* 0x00019400011c7983 */ /* 0x004ea80000300800 */
[----:B------:R-:W4:Y:S01]  /*8d50*/  LDL.LU R30, [R1+0xe8] ;  /* 0x0000e800011e7983 */ /* 0x000f220000300800 */
[----:B------:R-:W-:Y:S01]  /*8d60*/  UMOV UR4, 0x400 ;  /* 0x0000040000047882 */ /* 0x000fe20000000000 */
[----:B------:R-:W-:-:S02]  /*8d70*/  F2FP.SATFINITE.E4M3.F32.PACK_AB_MERGE_C R104, R105, R104, RZ ;  /* 0x000000686968723e */ /* 0x000fc400048070ff */
[----:B------:R-:W-:Y:S01]  /*8d80*/  F2FP.SATFINITE.E4M3.F32.PACK_AB_MERGE_C R100, R101, R100, RZ ;  /* 0x000000646564723e */ /* 0x000fe200048070ff */
[----:B------:R-:W2:Y:S01]  /*8d90*/  LDL.LU R24, [R1+0xe4] ;  /* 0x0000e40001187983 */ /* 0x000ea20000300800 */
[----:B------:R-:W-:Y:S02]  /*8da0*/  F2FP.SATFINITE.E4M3.F32.PACK_AB_MERGE_C R96, R97, R96, RZ ;  /* 0x000000606160723e */ /* 0x000fe400048070ff */
[----:B------:R-:W-:Y:S02]  /*8db0*/  LOP3.LUT R104, R104, 0xffff, RZ, 0xc0, !PT ;  /* 0x0000ffff68687812 */ /* 0x000fe400078ec0ff */
[----:B------:R-:W-:Y:S02]  /*8dc0*/  LOP3.LUT R96, R96, 0xffff, RZ, 0xc0, !PT ;  /* 0x0000ffff60607812 */ /* 0x000fe400078ec0ff */
[----:B------:R-:W-:Y:S02]  /*8dd0*/  LOP3.LUT R17, R100, 0xffff, RZ, 0xc0, !PT ;  /* 0x0000ffff64117812 */ /* 0x000fe400078ec0ff */
[----:B------:R-:W-:-:S02]  /*8de0*/  F2FP.SATFINITE.E4M3.F32.PACK_AB_MERGE_C R72, R73, R72, RZ ;  /* 0x000000484948723e */ /* 0x000fc400048070ff */
[----:B------:R-:W-:Y:S01]  /*8df0*/  F2FP.SATFINITE.E4M3.F32.PACK_AB_MERGE_C R68, R69, R68, RZ ;  /* 0x000000444544723e */ /* 0x000fe200048070ff */
[----:B-1----:R-:W-:Y:S01]  /*8e00*/  ULEA UR4, UR5, UR4, 0x18 ;  /* 0x0000000405047291 */ /* 0x002fe2000f8ec0ff */
[----:B------:R-:W-:Y:S01]  /*8e10*/  F2FP.SATFINITE.E4M3.F32.PACK_AB_MERGE_C R64, R65, R64, RZ ;  /* 0x000000404140723e */ /* 0x000fe200048070ff */
[----:B------:R-:W1:Y:S01]  /*8e20*/  LDCU UR5, c[0x0][0x3b4] ;  /* 0x00007680ff0577ac */ /* 0x000e620008000800 */
[----:B------:R-:W-:Y:S02]  /*8e30*/  F2FP.SATFINITE.E4M3.F32.PACK_AB_MERGE_C R106, R107, R106, RZ ;  /* 0x0000006a6b6a723e */ /* 0x000fe400048070ff */
[----:B------:R-:W-:Y:S01]  /*8e40*/  F2FP.SATFINITE.E4M3.F32.PACK_AB_MERGE_C R102, R103, R102, RZ ;  /* 0x000000666766723e */ /* 0x000fe200048070ff */
[C---:B0-----:R-:W-:Y:S01]  /*8e50*/  IMAD.SHL.U32 R3, R0.reuse, 0x40, RZ ;  /* 0x0000004000037824 */ /* 0x041fe200078e00ff */
[----:B------:R-:W-:Y:S01]  /*8e60*/  F2FP.SATFINITE.E4M3.F32.PACK_AB_MERGE_C R98, R99, R98, RZ ;  /* 0x000000626362723e */ /* 0x000fe200048070ff */
[----:B------:R-:W-:Y:S01]  /*8e70*/  IMAD.SHL.U32 R4, R0, 0x8, RZ ;  /* 0x0000000800047824 */ /* 0x000fe200078e00ff */
[----:B------:R-:W-:-:S02]  /*8e80*/  F2FP.SATFINITE.E4M3.F32.PACK_AB_MERGE_C R88, R89, R88, RZ ;  /* 0x000000585958723e */ /* 0x000fc400048070ff */
[----:B------:R-:W-:Y:S02]  /*8e90*/  LOP3.LUT R3, R3, 0x200, RZ, 0xc0, !PT ;  /* 0x0000020003037812 */ /* 0x000fe400078ec0ff */
[----:B------:R-:W-:Y:S02]  /*8ea0*/  LOP3.LUT R4, R4, 0x80, RZ, 0xc0, !PT ;  /* 0x0000008004047812 */ /* 0x000fe400078ec0ff */
[----:B------:R-:W-:Y:S02]  /*8eb0*/  F2FP.SATFINITE.E4M3.F32.PACK_AB_MERGE_C R84, R85, R84, RZ ;  /* 0x000000545554723e */ /* 0x000fe400048070ff */
[----:B------:R-:W-:Y:S02]  /*8ec0*/  IADD3 R3, PT, PT, R4, UR4, R3 ;  /* 0x0000000404037c10 */ /* 0x000fe4000fffe003 */
[----:B------:R-:W-:Y:S02]  /*8ed0*/  F2FP.SATFINITE.E4M3.F32.PACK_AB_MERGE_C R80, R81, R80, RZ ;  /* 0x000000505150723e */ /* 0x000fe400048070ff */
[----:B------:R-:W-:-:S02]  /*8ee0*/  PRMT R5, R96, 0x3340, R1 ;  /* 0x0000334060057816 */ /* 0x000fc40000000001 */
[----:B------:R-:W-:Y:S02]  /*8ef0*/  PRMT R4, R104, 0x3340, R17 ;  /* 0x0000334068047816 */ /* 0x000fe40000000011 */
[----:B------:R-:W-:Y:S02]  /*8f00*/  LOP3.LUT R72, R72, 0xffff, RZ, 0xc0, !PT ;  /* 0x0000ffff48487812 */ /* 0x000fe400078ec0ff */
[----:B------:R-:W-:Y:S02]  /*8f10*/  LOP3.LUT R64, R64, 0xffff, RZ, 0xc0, !PT ;  /* 0x0000ffff40407812 */ /* 0x000fe400078ec0ff */
[----:B------:R-:W-:Y:S02]  /*8f20*/  LOP3.LUT R37, R68, 0xffff, RZ, 0xc0, !PT ;  /* 0x0000ffff44257812 */ /* 0x000fe400078ec0ff */
[----:B------:R-:W-:Y:S02]  /*8f30*/  LOP3.LUT R106, R106, 0xffff, RZ, 0xc0, !PT ;  /* 0x0000ffff6a6a7812 */ /* 0x000fe400078ec0ff */
[----:B------:R-:W-:-:S02]  /*8f40*/  LOP3.LUT R98, R98, 0xffff, RZ, 0xc0, !PT ;  /* 0x0000ffff62627812 */ /* 0x000fc400078ec0ff */
[----:B------:R-:W-:Y:S02]  /*8f50*/  LOP3.LUT R25, R102, 0xffff, RZ, 0xc0, !PT ;  /* 0x0000ffff66197812 */ /* 0x000fe400078ec0ff */
[----:B------:R-:W-:Y:S02]  /*8f60*/  F2FP.SATFINITE.E4M3.F32.PACK_AB_MERGE_C R74, R75, R74, RZ ;  /* 0x0000004a4b4a723e */ /* 0x000fe400048070ff */
[----:B------:R-:W-:Y:S02]  /*8f70*/  F2FP.SATFINITE.E4M3.F32.PACK_AB_MERGE_C R70, R71, R70, RZ ;  /* 0x000000464746723e */ /* 0x000fe400048070ff */
[----:B------:R-:W-:Y:S02]  /*8f80*/  F2FP.SATFINITE.E4M3.F32.PACK_AB_MERGE_C R66, R67, R66, RZ ;  /* 0x000000424342723e */ /* 0x000fe400048070ff */
[----:B------:R-:W-:Y:S02]  /*8f90*/  PRMT R11, R4, 0x5410, R5 ;  /* 0x00005410040b7816 */ /* 0x000fe40000000005 */
[----:B------:R-:W-:-:S02]  /*8fa0*/  LOP3.LUT R10, R0, 0x20, RZ, 0xc0, !PT ;  /* 0x00000020000a7812 */ /* 0x000fc400078ec0ff */
[----:B------:R-:W-:Y:S02]  /*8fb0*/  LOP3.LUT R88, R88, 0xffff, RZ, 0xc0, !PT ;  /* 0x0000ffff58587812 */ /* 0x000fe400078ec0ff */
[----:B------:R-:W-:Y:S02]  /*8fc0*/  LOP3.LUT R80, R80, 0xffff, RZ, 0xc0, !PT ;  /* 0x0000ffff50507812 */ /* 0x000fe400078ec0ff */
[----:B------:R-:W-:Y:S02]  /*8fd0*/  F2FP.SATFINITE.E4M3.F32.PACK_AB_MERGE_C R58, R59, R58, RZ ;  /* 0x0000003a3b3a723e */ /* 0x000fe400048070ff */
[----:B------:R-:W-:Y:S02]  /*8fe0*/  F2FP.SATFINITE.E4M3.F32.PACK_AB_MERGE_C R54, R55, R54, RZ ;  /* 0x000000363736723e */ /* 0x000fe400048070ff */
[----:B------:R-:W-:Y:S02]  /*8ff0*/  F2FP.SATFINITE.E4M3.F32.PACK_AB_MERGE_C R50, R51, R50, RZ ;  /* 0x000000323332723e */ /* 0x000fe400048070ff */
[----:B------:R-:W-:-:S02]  /*9000*/  PRMT R5, R64, 0x3340, R1 ;  /* 0x0000334040057816 */ /* 0x000fc40000000001 */
[----:B------:R-:W-:Y:S02]  /*9010*/  PRMT R4, R72, 0x3340, R37 ;  /* 0x0000334048047816 */ /* 0x000fe40000000025 */
[----:B------:R-:W-:Y:S02]  /*9020*/  PRMT R7, R98, 0x3340, R1 ;  /* 0x0000334062077816 */ /* 0x000fe40000000001 */
[----:B------:R-:W-:Y:S01]  /*9030*/  PRMT R6, R106, 0x3340, R25 ;  /* 0x000033406a067816 */ /* 0x000fe20000000019 */
[----:B------:R-:W-:Y:S01]  /*9040*/  IMAD R9, R10, 0x20, R3 ;  /* 0x000000200a097824 */ /* 0x000fe200078e0203 */
[----:B------:R-:W-:Y:S02]  /*9050*/  LOP3.LUT R74, R74, 0xffff, RZ, 0xc0, !PT ;  /* 0x0000ffff4a4a7812 */ /* 0x000fe400078ec0ff */
[----:B------:R-:W-:Y:S02]  /*9060*/  LOP3.LUT R66, R66, 0xffff, RZ, 0xc0, !PT ;  /* 0x0000ffff42427812 */ /* 0x000fe400078ec0ff */
[----:B------:R-:W-:-:S02]  /*9070*/  LOP3.LUT R39, R70, 0xffff, RZ, 0xc0, !PT ;  /* 0x0000ffff46277812 */ /* 0x000fc400078ec0ff */
[----:B------:R-:W-:Y:S02]  /*9080*/  PRMT R13, R80, 0x3340, R1 ;  /* 0x00003340500d7816 */ /* 0x000fe40000000001 */
        /* <DEDUP_REMOVED lines=10> */
[----:B------:R-:W-:-:S02]  /*9130*/  SHF.R.U32.HI R3, RZ, 0x8, R104 ;  /* 0x00000008ff037819 */ /* 0x000fc40000011668 */
[----:B------:R-:W-:Y:S02]  /*9140*/  SHF.R.U32.HI R4, RZ, 0x8, R17 ;  /* 0x00000008ff047819 */ /* 0x000fe40000011611 */
[----:B------:R-:W-:Y:S02]  /*9150*/  PRMT R15, R6, 0x5410, R7 ;  /* 0x00005410060f7816 */ /* 0x000fe40000000007 */
[----:B------:R-:W-:Y:S02]  /*9160*/  PRMT R7, R66, 0x3340, R1 ;  /* 0x0000334042077816 */ /* 0x000fe40000000001 */
[----:B------:R-:W-:Y:S02]  /*9170*/  PRMT R6, R74, 0x3340, R39 ;  /* 0x000033404a067816 */ /* 0x000fe40000000027 */
[----:B------:R-:W-:Y:S02]  /*9180*/  LOP3.LUT R90, R90, 0xffff, RZ, 0xc0, !PT ;  /* 0x0000ffff5a5a7812 */ /* 0x000fe400078ec0ff */
[----:B------:R-:W-:-:S02]  /*9190*/  LOP3.LUT R35, R86, 0xffff, RZ, 0xc0, !PT ;  /* 0x0000ffff56237812 */ /* 0x000fc400078ec0ff */
[----:B------:R-:W-:Y:S02]  /*91a0*/  LOP3.LUT R82, R82, 0xffff, RZ, 0xc0, !PT ;  /* 0x0000ffff52527812 */ /* 0x000fe400078ec0ff */
[----:B------:R-:W-:Y:S02]  /*91b0*/  PRMT R10, R58, 0x3340, R43 ;  /* 0x000033403a0a7816 */ /* 0x000fe4000000002b */
[----:B------:R-:W-:Y:S02]  /*91c0*/  LOP3.LUT R56, R56, 0xffff, RZ, 0xc0, !PT ;  /* 0x0000ffff38387812 */ /* 0x000fe400078ec0ff */
[----:B------:R-:W-:Y:S02]  /*91d0*/  LOP3.LUT R41, R52, 0xffff, RZ, 0xc0, !PT ;  /* 0x0000ffff34297812 */ /* 0x000fe400078ec0ff */
[----:B------:R-:W-:Y:S02]  /*91e0*/  LOP3.LUT R48, R48, 0xffff, RZ, 0xc0, !PT ;  /* 0x0000ffff30307812 */ /* 0x000fe400078ec0ff */
[----:B------:R-:W-:-:S02]  /*91f0*/  LOP3.LUT R4, R4, 0xffff, RZ, 0xc0, !PT ;  /* 0x0000ffff04047812 */ /* 0x000fc400078ec0ff */
[----:B------:R-:W-:Y:S02]  /*9200*/  LOP3.LUT R3, R3, 0xffff, RZ, 0xc0, !PT ;  /* 0x0000ffff03037812 */ /* 0x000fe400078ec0ff */
[----:B------:R-:W-:Y:S02]  /*9210*/  PRMT R21, R6, 0x5410, R7 ;  /* 0x0000541006157816 */ /* 0x000fe40000000007 */
[----:B------:R-:W-:Y:S02]  /*9220*/  PRMT R6, R82, 0x3340, R1 ;  /* 0x0000334052067816 */ /* 0x000fe40000000001 */
[----:B------:R-:W-:Y:S02]  /*9230*/  PRMT R5, R90, 0x3340, R35 ;  /* 0x000033405a057816 */ /* 0x000fe40000000023 */
[----:B------:R-:W-:Y:S02]  /*9240*/  PRMT R7, R56, 0x3340, R41 ;  /* 0x0000334038077816 */ /* 0x000fe40000000029 */
[----:B------:R-:W-:-:S02]  /*9250*/  PRMT R27, R5, 0x5410, R6 ;  /* 0x00005410051b7816 */ /* 0x000fc40000000006 */
[----:B------:R-:W-:Y:S02]  /*9260*/  SHF.R.U32.HI R5, RZ, 0x8, R96 ;  /* 0x00000008ff057819 */ /* 0x000fe40000011660 */
[----:B------:R-:W-:Y:S02]  /*9270*/  SHF.R.U32.HI R6, RZ, 0x8, R98 ;  /* 0x00000008ff067819 */ /* 0x000fe40000011662 */
[----:B------:R-:W-:Y:S02]  /*9280*/  LOP3.LUT R5, R5, 0xffff, RZ, 0xc0, !PT ;  /* 0x0000ffff05057812 */ /* 0x000fe400078ec0ff */
[----:B------:R-:W-:Y:S02]  /*9290*/  LOP3.LUT R6, R6, 0xffff, RZ, 0xc0, !PT ;  /* 0x0000ffff06067812 */ /* 0x000fe400078ec0ff */
[----:B------:R-:W-:Y:S02]  /*92a0*/  F2FP.SATFINITE.E4M3.F32.PACK_AB_MERGE_C R62, R63, R62, RZ ;  /* 0x0000003e3f3e723e */ /* 0x000fe400048070ff */
[----:B------:R-:W-:-:S02]  /*92b0*/  PRMT R17, R6, 0x3340, R1 ;  /* 0x0000334006117816 */ /* 0x000fc40000000001 */
[----:B------:R-:W-:Y:S02]  /*92c0*/  SHF.R.U32.HI R6, RZ, 0x8, R39 ;  /* 0x00000008ff067819 */ /* 0x000fe40000011627 */
[----:B------:R-:W-:Y:S02]  /*92d0*/  F2FP.SATFINITE.E4M3.F32.PACK_AB_MERGE_C R92, R93, R92, RZ ;  /* 0x0000005c5d5c723e */ /* 0x000fe400048070ff */
[----:B------:R-:W-:Y:S02]  /*92e0*/  LOP3.LUT R6, R6, 0xffff, RZ, 0xc0, !PT ;  /* 0x0000ffff06067812 */ /* 0x000fe400078ec0ff */
[----:B------:R-:W-:Y:S02]  /*92f0*/  LOP3.LUT R62, R62, 0xffff, RZ, 0xc0, !PT ;  /* 0x0000ffff3e3e7812 */ /* 0x000fe400078ec0ff */
[----:B------:R-:W-:Y:S02]  /*9300*/  F2FP.SATFINITE.E4M3.F32.PACK_AB_MERGE_C R94, R95, R94, RZ ;  /* 0x0000005e5f5e723e */ /* 0x000fe400048070ff */
[----:B------:R-:W-:-:S02]  /*9310*/  F2FP.SATFINITE.E4M3.F32.PACK_AB_MERGE_C R60, R61, R60, RZ ;  /* 0x0000003c3d3c723e */ /* 0x000fc400048070ff */
[----:B------:R-:W-:Y:S02]  /*9320*/  F2FP.SATFINITE.E4M3.F32.PACK_AB_MERGE_C R76, R77, R76, RZ ;  /* 0x0000004c4d4c723e */ /* 0x000fe400048070ff */
[----:B------:R-:W-:Y:S02]  /*9330*/  F2FP.SATFINITE.E4M3.F32.PACK_AB_MERGE_C R78, R79, R78, RZ ;  /* 0x0000004e4f4e723e */ /* 0x000fe400048070ff */
[----:B------:R-:W-:Y:S02]  /*9340*/  F2FP.SATFINITE.E4M3.F32.PACK_AB_MERGE_C R44, R45, R44, RZ ;  /* 0x0000002c2d2c723e */ /* 0x000fe400048070ff */
[----:B------:R-:W-:Y:S02]  /*9350*/  F2FP.SATFINITE.E4M3.F32.PACK_AB_MERGE_C R46, R47, R46, RZ ;  /* 0x0000002e2f2e723e */ /* 0x000fe400048070ff */
[----:B----4-:R-:W-:-:S04]  /*9360*/  ISETP.GE.AND P0, PT, R30, UR14, PT ;  /* 0x0000000e1e007c0c */ /* 0x010fc8000bf06270 */
[----:B---3--:R-:W-:Y:S02]  /*9370*/  ISETP.LT.AND P1, PT, R29, UR15, !P0 ;  /* 0x0000000f1d007c0c */ /* 0x008fe4000c721270 */
[----:B------:R-:W-:Y:S02]  /*9380*/  LOP3.LUT R29, R84, 0xffff, RZ, 0xc0, !PT ;  /* 0x0000ffff541d7812 */ /* 0x000fe400078ec0ff */
[----:B--2---:R-:W-:Y:S02]  /*9390*/  ISETP.LT.AND P6, PT, R28, UR15, !P0 ;  /* 0x0000000f1c007c0c */ /* 0x004fe4000c7c1270 */
[----:B------:R-:W-:Y:S01]  /*93a0*/  PRMT R8, R88, 0x3340, R29 ;  /* 0x0000334058087816 */ /* 0x000fe2000000001d */
[----:B------:R-:W2:Y:S03]  /*93b0*/  LDL.LU R28, [R1+0xe0] ;  /* 0x0000e000011c7983 */ /* 0x000ea60000300800 */
[----:B------:R-:W-:-:S02]  /*93c0*/  PRMT R23, R8, 0x5410, R13 ;  /* 0x0000541008177816 */ /* 0x000fc4000000000d */
[--C-:B------:R-:W-:Y:S02]  /*93d0*/  PRMT R13, R50, 0x3340, R1.reuse ;  /* 0x00003340320d7816 */ /* 0x100fe40000000001 */
[----:B------:R-:W-:Y:S02]  /*93e0*/  PRMT R8, R48, 0x3340, R1 ;  /* 0x0000334030087816 */ /* 0x000fe40000000001 */
[----:B------:R-:W-:Y:S02]  /*93f0*/  PRMT R33, R10, 0x5410, R13 ;  /* 0x000054100a217816 */ /* 0x000fe4000000000d */
[----:B------:R-:W-:Y:S02]  /*9400*/  PRMT R10, R3, 0x3340, R4 ;  /* 0x00003340030a7816 */ /* 0x000fe40000000004 */
[----:B------:R-:W-:Y:S02]  /*9410*/  SHF.R.U32.HI R3, RZ, 0x8, R106 ;  /* 0x00000008ff037819 */ /* 0x000fe4000001166a */
[----:B------:R-:W-:-:S02]  /*9420*/  PRMT R31, R7, 0x5410, R8 ;  /* 0x00005410071f7816 */ /* 0x000fc40000000008 */
[----:B------:R-:W-:Y:S02]  /*9430*/  SHF.R.U32.HI R4, RZ, 0x8, R25 ;  /* 0x00000008ff047819 */ /* 0x000fe40000011619 */
[----:B------:R-:W-:Y:S01]  /*9440*/  LOP3.LUT R7, R3, 0xffff, RZ, 0xc0, !PT ;  /* 0x0000ffff03077812 */ /* 0x000fe200078ec0ff */
[----:B------:R-:W-:Y:S01]  /*9450*/  IMAD.SHL.U32 R3, R0, 0x10, RZ ;  /* 0x0000001000037824 */ /* 0x000fe200078e00ff */
[----:B------:R-:W-:Y:S02]  /*9460*/  LOP3.LUT R4, R4, 0xffff, RZ, 0xc0, !PT ;  /* 0x0000ffff04047812 */ /* 0x000fe400078ec0ff */
[----:B-----5:R-:W-:Y:S02]  /*9470*/  PRMT R13, R5, 0x3340, R2 ;  /* 0x00003340050d7816 */ /* 0x020fe40000000002 */
[----:B------:R-:W-:Y:S02]  /*9480*/  LOP3.LUT R8, R3, 0x70, RZ, 0xc0, !PT ;  /* 0x0000007003087812 */ /* 0x000fe400078ec0ff */
[----:B------:R-:W-:-:S02]  /*9490*/  PRMT R12, R7, 0x3340, R4 ;  /* 0x00003340070c7816 */ /* 0x000fc40000000004 */
[----:B------:R-:W-:Y:S02]  /*94a0*/  SHF.R.U32.HI R3, RZ, 0x8, R72 ;  /* 0x00000008ff037819 */ /* 0x000fe40000011648 */
[----:B------:R-:W-:Y:S02]  /*94b0*/  SHF.R.U32.HI R5, RZ, 0x8, R37 ;  /* 0x00000008ff057819 */ /* 0x000fe40000011625 */
[----:B------:R-:W-:Y:S02]  /*94c0*/  SHF.R.U32.HI R4, RZ, 0x8, R74 ;  /* 0x00000008ff047819 */ /* 0x000fe4000001164a */
[----:B------:R-:W-:Y:S02]  /*94d0*/  LOP3.LUT R14, R3, 0xffff, RZ, 0xc0, !PT ;  /* 0x0000ffff030e7812 */ /* 0x000fe400078ec0ff */
[----:B------:R-:W-:Y:S02]  /*94e0*/  LOP3.LUT R5, R5, 0xffff, RZ, 0xc0, !PT ;  /* 0x0000ffff05057812 */ /* 0x000fe400078ec0ff */
[----:B------:R-:W-:-:S02]  /*94f0*/  LOP3.LUT R3, R4, 0xffff, RZ, 0xc0, !PT ;  /* 0x0000ffff04037812 */ /* 0x000fc400078ec0ff */
[----:B------:R-:W-:Y:S02]  /*9500*/  PRMT R14, R14, 0x3340, R5 ;  /* 0x000033400e0e7816 */ /* 0x000fe40000000005 */
[----:B------:R-:W-:Y:S02]  /*9510*/  PRMT R16, R3, 0x3340, R6 ;  /* 0x0000334003107816 */ /* 0x000fe40000000006 */
[----:B------:R-:W-:Y:S02]  /*9520*/  SHF.R.U32.HI R3, RZ, 0x8, R88 ;  /* 0x00000008ff037819 */ /* 0x000fe40000011658 */
[----:B------:R-:W-:Y:S02]  /*9530*/  SHF.R.U32.HI R5, RZ, 0x8, R29 ;  /* 0x00000008ff057819 */ /* 0x000fe4000001161d */
[----:B------:R-:W-:Y:S02]  /*9540*/  SHF.R.U32.HI R6, RZ, 0x8, R35 ;  /* 0x00000008ff067819 */ /* 0x000fe40000011623 */
[----:B------:R-:W3:Y:S01]  /*9550*/  LDL.LU R35, [R1+0xdc] ;  /* 0x0000dc0001237983 */ /* 0x000ee20000300800 */
[----:B------:R-:W-:-:S02]  /*9560*/  LOP3.LUT R5, R5, 0xffff, RZ, 0xc0, !PT ;  /* 0x0000ffff05057812 */ /* 0x000fc400078ec0ff */
[----:B------:R-:W-:Y:S01]  /*9570*/  LOP3.LUT R18, R3, 0xffff, RZ, 0xc0, !PT ;  /* 0x0000ffff03127812 */ /* 0x000fe200078ec0ff */
[----:B------:R-:W4:Y:S03]  /*9580*/  LDL.LU R34, [R1+0xd8] ;  /* 0x0000d80001227983 */ /* 0x000f260000300800 */
[----:B------:R-:W-:Y:S02]  /*9590*/  PRMT R18, R18, 0x3340, R5 ;  /* 0x0000334012127816 */ /* 0x000fe40000000005 */
[----:B------:R-:W-:Y:S02]  /*95a0*/  PRMT R5, R10, 0x5410, R13 ;  /* 0x000054100a057816 */ /* 0x000fe4000000000d */
[----:B------:R-:W-:Y:S01]  /*95b0*/  PRMT R10, R21, 0x4210, R62 ;  /* 0x00004210150a7816 */ /* 0x000fe2000000003e */
[----:B-1----:R-:W-:Y:S02]  /*95c0*/  IMAD R21, R30, UR5, RZ ;  /* 0x000000051e157c24 */ /* 0x002fe4000f8e02ff */
[----:B------:R-:W4:Y:S01]  /*95d0*/  LDL.LU R30, [R1+0xd4] ;  /* 0x0000d400011e7983 */ /* 0x000f220000300800 */
[----:B------:R-:W-:Y:S01]  /*95e0*/  SHF.R.U32.HI R7, RZ, 0x8, R64 ;  /* 0x00000008ff077819 */ /* 0x000fe20000011640 */
[----:B------:R-:W-:Y:S01]  /*95f0*/  IMAD.IADD R26, R8, 0x1, R9 ;  /* 0x00000001081a7824 */ /* 0x000fe200078e0209 */
[----:B------:R-:W-:Y:S01]  /*9600*/  SHF.R.U32.HI R4, RZ, 0x8, R90 ;  /* 0x00000008ff047819 */ /* 0x000fe2000001165a */
[----:B------:R-:W4:Y:S01]  /*9610*/  LDL.LU R32, [R1+0xd0] ;  /* 0x0000d00001207983 */ /* 0x000f220000300800 */
[----:B------:R-:W-:-:S02]  /*9620*/  LOP3.LUT R7, R7, 0xffff, RZ, 0xc0, !PT ;  /* 0x0000ffff07077812 */ /* 0x000fc400078ec0ff */
[----:B------:R-:W-:Y:S02]  /*9630*/  SHF.R.U32.HI R8, RZ, 0x8, R66 ;  /* 0x00000008ff087819 */ /* 0x000fe40000011642 */
[----:B------:R-:W-:Y:S02]  /*9640*/  PRMT R9, R7, 0x3340, R2 ;  /* 0x0000334007097816 */ /* 0x000fe40000000002 */
[----:B------:R-:W-:Y:S02]  /*9650*/  SHF.R.U32.HI R7, RZ, 0x8, R80 ;  /* 0x00000008ff077819 */ /* 0x000fe40000011650 */
[----:B------:R-:W-:Y:S02]  /*9660*/  LOP3.LUT R8, R8, 0xffff, RZ, 0xc0, !PT ;  /* 0x0000ffff08087812 */ /* 0x000fe400078ec0ff */
[----:B------:R-:W-:Y:S02]  /*9670*/  LOP3.LUT R7, R7, 0xffff, RZ, 0xc0, !PT ;  /* 0x0000ffff07077812 */ /* 0x000fe400078ec0ff */
[----:B------:R-:W-:-:S02]  /*9680*/  PRMT R3, R8, 0x3340, R1 ;  /* 0x0000334008037816 */ /* 0x000fc40000000001 */
[----:B------:R-:W-:Y:S02]  /*9690*/  LOP3.LUT R6, R6, 0xffff, RZ, 0xc0, !PT ;  /* 0x0000ffff06067812 */ /* 0x000fe400078ec0ff */
[----:B------:R-:W-:Y:S02]  /*96a0*/  LOP3.LUT R29, R4, 0xffff, RZ, 0xc0, !PT ;  /* 0x0000ffff041d7812 */ /* 0x000fe400078ec0ff */
[----:B------:R-:W-:Y:S02]  /*96b0*/  PRMT R25, R7, 0x3340, R2 ;  /* 0x0000334007197816 */ /* 0x000fe40000000002 */
[----:B------:R-:W-:Y:S02]  /*96c0*/  PRMT R7, R12, 0x5410, R17 ;  /* 0x000054100c077816 */ /* 0x000fe40000000011 */
[----:B------:R-:W-:Y:S02]  /*96d0*/  LOP3.LUT R92, R92, 0xffff, RZ, 0xc0, !PT ;  /* 0x0000ffff5c5c7812 */ /* 0x000fe400078ec0ff */
[----:B------:R-:W-:-:S02]  /*96e0*/  LOP3.LUT R94, R94, 0xffff, RZ, 0xc0, !PT ;  /* 0x0000ffff5e5e7812 */ /* 0x000fc400078ec0ff */
[----:B------:R-:W-:Y:S02]  /*96f0*/  PRMT R9, R14, 0x5410, R9 ;  /* 0x000054100e097816 */ /* 0x000fe40000000009 */
[----:B------:R-:W-:Y:S02]  /*9700*/  PRMT R13, R16, 0x5410, R3 ;  /* 0x00005410100d7816 */ /* 0x000fe40000000003 */
[----:B------:R-:W-:Y:S02]  /*9710*/  LOP3.LUT R60, R60, 0xffff, RZ, 0xc0, !PT ;  /* 0x0000ffff3c3c7812 */ /* 0x000fe400078ec0ff */
[----:B------:R-:W-:Y:S02]  /*9720*/  PRMT R29, R29, 0x3340, R6 ;  /* 0x000033401d1d7816 */ /* 0x000fe40000000006 */
[--C-:B------:R-:W-:Y:S02]  /*9730*/  PRMT R4, R11, 0x4210, R92.reuse ;  /* 0x000042100b047816 */ /* 0x100fe4000000005c */
[----:B------:R-:W-:-:S02]  /*9740*/  PRMT R5, R5, 0x5210, R92 ;  /* 0x0000521005057816 */ /* 0x000fc4000000005c */
[--C-:B------:R-:W-:Y:S02]  /*9750*/  PRMT R6, R15, 0x4210, R94.reuse ;  /* 0x000042100f067816 */ /* 0x100fe4000000005e */
[----:B------:R-:W-:Y:S01]  /*9760*/  PRMT R7, R7, 0x5210, R94 ;  /* 0x0000521007077816 */ /* 0x000fe2000000005e */
[----:B------:R-:W-:Y:S01]  /*9770*/  BAR.SYNC.DEFER_BLOCKING 0x0 ;  /* 0x0000000000007b1d */ /* 0x000fe20000010000 */
[--C-:B------:R-:W-:Y:S02]  /*9780*/  PRMT R8, R19, 0x4210, R60.reuse ;  /* 0x0000421013087816 */ /* 0x100fe4000000003c */
[----:B------:R-:W-:Y:S02]  /*9790*/  PRMT R9, R9, 0x5210, R60 ;  /* 0x0000521009097816 */ /* 0x000fe4000000003c */
[----:B------:R-:W-:Y:S02]  /*97a0*/  PRMT R11, R13, 0x5210, R62 ;  /* 0x000052100d0b7816 */ /* 0x000fe4000000003e */
[----:B------:R-:W-:-:S02]  /*97b0*/  SHF.R.U32.HI R16, RZ, 0x8, R50 ;  /* 0x00000008ff107819 */ /* 0x000fc40000011632 */
[----:B------:R-:W-:Y:S02]  /*97c0*/  SHF.R.U32.HI R12, RZ, 0x8, R58 ;  /* 0x00000008ff0c7819 */ /* 0x000fe4000001163a */
[----:B------:R-:W-:Y:S01]  /*97d0*/  SHF.R.U32.HI R14, RZ, 0x8, R43 ;  /* 0x00000008ff0e7819 */ /* 0x000fe2000001162b */
[----:B------:R-:W-:Y:S04]  /*97e0*/  STSM.16.M88.4 [R26], R4 ;  /* 0x000000041a007844 */ /* 0x000fe80000000200 */
[----:B------:R0:W-:Y:S01]  /*97f0*/  STSM.16.M88.4 [R26+0x100], R8 ;  /* 0x000100081a007844 */ /* 0x0001e20000000200 */
[----:B------:R-:W-:Y:S02]  /*9800*/  LOP3.LUT R20, R0, 0x3f, RZ, 0xc0, !PT ;  /* 0x0000003f00147812 */ /* 0x000fe400078ec0ff */
[----:B------:R-:W-:-:S02]  /*9810*/  SHF.R.U32.HI R0, RZ, 0x8, R56 ;  /* 0x00000008ff007819 */ /* 0x000fc40000011638 */
[----:B------:R-:W-:Y:S02]  /*9820*/  SHF.R.U32.HI R13, RZ, 0x8, R41 ;  /* 0x00000008ff0d7819 */ /* 0x000fe40000011629 */
[----:B------:R-:W-:Y:S02]  /*9830*/  LOP3.LUT R16, R16, 0xffff, RZ, 0xc0, !PT ;  /* 0x0000ffff10107812 */ /* 0x000fe400078ec0ff */
[----:B------:R-:W-:Y:S02]  /*9840*/  LOP3.LUT R14, R14, 0xffff, RZ, 0xc0, !PT ;  /* 0x0000ffff0e0e7812 */ /* 0x000fe400078ec0ff */
[----:B------:R-:W-:Y:S02]  /*9850*/  LOP3.LUT R13, R13, 0xffff, RZ, 0xc0, !PT ;  /* 0x0000ffff0d0d7812 */ /* 0x000fe400078ec0ff */
[----:B------:R-:W-:Y:S02]  /*9860*/  LOP3.LUT R0, R0, 0xffff, RZ, 0xc0, !PT ;  /* 0x0000ffff00007812 */ /* 0x000fe400078ec0ff */
[----:B0-----:R-:W-:-:S02]  /*9870*/  LOP3.LUT R11, R12, 0xffff, RZ, 0xc0, !PT ;  /* 0x0000ffff0c0b7812 */ /* 0x001fc400078ec0ff */
[----:B------:R-:W-:Y:S02]  /*9880*/  PRMT R16, R16, 0x3340, R1 ;  /* 0x0000334010107816 */ /* 0x000fe40000000001 */
[----:B------:R-:W-:Y:S01]  /*9890*/  LEA R20, R20, UR4, 0x4 ;  /* 0x0000000414147c11 */ /* 0x000fe2000f8e20ff */
[----:B------:R-:W-:Y:S01]  /*98a0*/  BAR.SYNC.DEFER_BLOCKING 0x0 ;  /* 0x0000000000007b1d */ /* 0x000fe20000010000 */
[----:B------:R-:W-:Y:S02]  /*98b0*/  PRMT R11, R11, 0x3340, R14 ;  /* 0x000033400b0b7816 */ /* 0x000fe4000000000e */
[----:B------:R-:W-:Y:S02]  /*98c0*/  SHF.R.U32.HI R3, RZ, 0x8, R82 ;  /* 0x00000008ff037819 */ /* 0x000fe40000011652 */
[----:B------:R-:W-:Y:S02]  /*98d0*/  PRMT R0, R0, 0x3340, R13 ;  /* 0x0000334000007816 */ /* 0x000fe4000000000d */
[----:B------:R-:W-:-:S02]  /*98e0*/  PRMT R13, R18, 0x5410, R25 ;  /* 0x00005410120d7816 */ /* 0x000fc40000000019 */
[----:B------:R-:W-:Y:S02]  /*98f0*/  PRMT R11, R11, 0x5410, R16 ;  /* 0x000054100b0b7816 */ /* 0x000fe40000000010 */
[----:B------:R-:W-:Y:S02]  /*9900*/  LOP3.LUT R3, R3, 0xffff, RZ, 0xc0, !PT ;  /* 0x0000ffff03037812 */ /* 0x000fe400078ec0ff */
[----:B------:R-:W-:Y:S02]  /*9910*/  SHF.R.U32.HI R15, RZ, 0x8, R48 ;  /* 0x00000008ff0f7819 */ /* 0x000fe40000011630 */
[----:B------:R-:W-:Y:S02]  /*9920*/  PRMT R22, R3, 0x3340, R2 ;  /* 0x0000334003167816 */ /* 0x000fe40000000002 */
[----:B------:R-:W0:Y:S01]  /*9930*/  LDC R3, c[0x0][0x3b8] ;  /* 0x0000ee00ff037b82 */ /* 0x000e220000000800 */
[----:B------:R-:W1:Y:S04]  /*9940*/  LDS.128 R4, [R20] ;  /* 0x0000000014047984 */ /* 0x000e680000000c00 */
[----:B------:R-:W0:Y:S01]  /*9950*/  LDS.128 R16, [R20+0x400] ;  /* 0x0004000014107984 */ /* 0x000e220000000c00 */
[----:B------:R-:W-:-:S04]  /*9960*/  LOP3.LUT R15, R15, 0xffff, RZ, 0xc0, !PT ;  /* 0x0000ffff0f0f7812 */ /* 0x000fc800078ec0ff */
[----:B------:R-:W-:Y:S02]  /*9970*/  PRMT R9, R15, 0x3340, R2 ;  /* 0x000033400f097816 */ /* 0x000fe40000000002 */
[----:B------:R-:W-:Y:S02]  /*9980*/  PRMT R15, R29, 0x5410, R22 ;  /* 0x000054101d0f7816 */ /* 0x000fe40000000016 */
[----:B------:R-:W-:Y:S02]  /*9990*/  LOP3.LUT R76, R76, 0xffff, RZ, 0xc0, !PT ;  /* 0x0000ffff4c4c7812 */ /* 0x000fe400078ec0ff */
[----:B------:R-:W-:Y:S02]  /*99a0*/  LOP3.LUT R78, R78, 0xffff, RZ, 0xc0, !PT ;  /* 0x0000ffff4e4e7812 */ /* 0x000fe400078ec0ff */
[----:B------:R-:W-:Y:S02]  /*99b0*/  PRMT R9, R0, 0x5410, R9 ;  /* 0x0000541000097816 */ /* 0x000fe40000000009 */
[----:B------:R-:W-:-:S02]  /*99c0*/  LOP3.LUT R44, R44, 0xffff, RZ, 0xc0, !PT ;  /* 0x0000ffff2c2c7812 */ /* 0x000fc400078ec0ff */
[----:B------:R-:W-:Y:S02]  /*99d0*/  LOP3.LUT R46, R46, 0xffff, RZ, 0xc0, !PT ;  /* 0x0000ffff2e2e7812 */ /* 0x000fe400078ec0ff */
[--C-:B------:R-:W-:Y:S02]  /*99e0*/  PRMT R12, R23, 0x4210, R76.reuse ;  /* 0x00004210170c7816 */ /* 0x100fe4000000004c */
[----:B------:R-:W-:Y:S02]  /*99f0*/  PRMT R13, R13, 0x5210, R76 ;  /* 0x000052100d0d7816 */ /* 0x000fe4000000004c */
[--C-:B------:R-:W-:Y:S02]  /*9a00*/  PRMT R14, R27, 0x4210, R78.reuse ;  /* 0x000042101b0e7816 */ /* 0x100fe4000000004e */
[----:B------:R-:W-:Y:S01]  /*9a10*/  PRMT R15, R15, 0x5210, R78 ;  /* 0x000052100f0f7816 */ /* 0x000fe2000000004e */
[----:B------:R-:W-:Y:S01]  /*9a20*/  BAR.SYNC.DEFER_BLOCKING 0x0 ;  /* 0x0000000000007b1d */ /* 0x000fe20000010000 */
[----:B------:R-:W-:-:S02]  /*9a30*/  PRMT R8, R31, 0x4210, R44 ;  /* 0x000042101f087816 */ /* 0x000fc4000000002c */
[----:B------:R-:W-:Y:S02]  /*9a40*/  PRMT R9, R9, 0x5210, R44 ;  /* 0x0000521009097816 */ /* 0x000fe4000000002c */
[--C-:B------:R-:W-:Y:S02]  /*9a50*/  PRMT R10, R33, 0x4210, R46.reuse ;  /* 0x00004210210a7816 */ /* 0x100fe4000000002e */
[----:B------:R-:W-:Y:S01]  /*9a60*/  PRMT R11, R11, 0x5210, R46 ;  /* 0x000052100b0b7816 */ /* 0x000fe2000000002e */
[C---:B0-----:R-:W-:Y:S01]  /*9a70*/  IMAD R27, R2.reuse, R3, RZ ;  /* 0x00000003021b7224 */ /* 0x041fe200078e02ff */
[C---:B------:R-:W-:Y:S02]  /*9a80*/  IADD3 R0, P4, PT, R21.reuse, UR12, RZ ;  /* 0x0000000c15007c10 */ /* 0x040fe4000ff9e0ff */
[----:B------:R-:W-:Y:S02]  /*9a90*/  ISETP.LT.AND P2, PT, R2, UR15, !P0 ;  /* 0x0000000f02007c0c */ /* 0x000fe4000c741270 */
[----:B------:R-:W-:Y:S01]  /*9aa0*/  LEA.HI.X.SX32 R2, R21, UR13, 0x1, P4 ;  /* 0x0000000d15027c11 */ /* 0x000fe2000a0f0eff */
[----:B------:R-:W-:Y:S04]  /*9ab0*/  STSM.16.M88.4 [R26], R12 ;  /* 0x0000000c1a007844 */ /* 0x000fe80000000200 */
[----:B------:R0:W-:Y:S01]  /*9ac0*/  STSM.16.M88.4 [R26+0x100], R8 ;  /* 0x000100081a007844 */ /* 0x0001e20000000200 */
[----:B------:R-:W-:-:S04]  /*9ad0*/  IADD3 R22, P4, PT, R27, R0, RZ ;  /* 0x000000001b167210 */ /* 0x000fc80007f9e0ff */
[----:B------:R-:W-:Y:S01]  /*9ae0*/  LEA.HI.X.SX32 R23, R27, R2, 0x1, P4 ;  /* 0x000000021b177211 */ /* 0x000fe200020f0eff */
[-C--:B------:R-:W-:Y:S01]  /*9af0*/  IMAD R25, R24, R3.reuse, RZ ;  /* 0x0000000318197224 */ /* 0x080fe200078e02ff */
[----:B-1----:R-:W-:Y:S01]  /*9b00*/  PRMT R31, R4, 0x7770, RZ ;  /* 0x00007770041f7816 */ /* 0x002fe200000000ff */
[----:B------:R-:W-:Y:S01]  /*9b10*/  BAR.SYNC.DEFER_BLOCKING 0x0 ;  /* 0x0000000000007b1d */ /* 0x000fe20000010000 */
[----:B------:R-:W-:Y:S02]  /*9b20*/  ISETP.LT.AND P3, PT, R24, UR15, !P0 ;  /* 0x0000000f18007c0c */ /* 0x000fe4000c761270 */
[----:B------:R-:W-:Y:S02]  /*9b30*/  IADD3 R24, P5, PT, R25, R0, RZ ;  /* 0x0000000019187210 */ /* 0x000fe40007fbe0ff */
[----:B------:R-:W-:Y:S02]  /*9b40*/  PRMT R29, R5, 0x7770, RZ ;  /* 0x00007770051d7816 */ /* 0x000fe400000000ff */
[----:B------:R-:W-:Y:S01]  /*9b50*/  LEA.HI.X.SX32 R25, R25, R2, 0x1, P5 ;  /* 0x0000000219197211 */ /* 0x000fe200028f0eff */
[----:B------:R1:W-:Y:S06]  /*9b60*/  @P2 STG.E.U8 desc[UR8][R22.64], R31 ;  /* 0x0000001f16002986 */ /* 0x0003ec000c101108 */
[----:B------:R0:W-:Y:S01]  /*9b70*/  @P3 STG.E.U8 desc[UR8][R24.64], R29 ;  /* 0x0000001d18003986 */ /* 0x0001e2000c101108 */
[C---:B--2---:R-:W-:Y:S01]  /*9b80*/  ISETP.LT.AND P4, PT, R28.reuse, UR15, !P0 ;  /* 0x0000000f1c007c0c */ /* 0x044fe2000c781270 */
[----:B------:R-:W-:-:S02]  /*9b90*/  IMAD R21, R28, R3, RZ ;  /* 0x000000031c157224 */ /* 0x000fc400078e02ff */
[----:B------:R-:W2:Y:S04]  /*9ba0*/  LDL.LU R28, [R1+0xcc] ;  /* 0x0000cc00011c7983 */ /* 0x000ea80000300800 */
[----:B0-----:R-:W2:Y:S04]  /*9bb0*/  LDL.LU R26, [R1+0xc8] ;  /* 0x0000c800011a7983 */ /* 0x001ea80000300800 */
[----:B-1----:R-:W2:Y:S01]  /*9bc0*/  LDL.LU R22, [R1+0xc4] ;  /* 0x0000c40001167983 */ /* 0x002ea20000300800 */
[----:B---3--:R-:W-:-:S05]  /*9bd0*/  IMAD R9, R35, R3, RZ ;  /* 0x0000000323097224 */ /* 0x008fca00078e02ff */
[----:B------:R-:W-:-:S04]  /*9be0*/  IADD3 R8, P5, PT, R9, R0, RZ ;  /* 0x0000000009087210 */ /* 0x000fc80007fbe0ff */
[----:B------:R-:W-:Y:S02]  /*9bf0*/  LEA.HI.X.SX32 R9, R9, R2, 0x1, P5 ;  /* 0x0000000209097211 */ /* 0x000fe400028f0eff */
[C---:B----4-:R-:W-:Y:S01]  /*9c00*/  ISETP.LT.AND P5, PT, R30.reuse, UR15, !P0 ;  /* 0x0000000f1e007c0c */ /* 0x050fe2000c7a1270 */
[-C--:B------:R-:W-:Y:S02]  /*9c10*/  IMAD R15, R30, R3.reuse, RZ ;  /* 0x000000031e0f7224 */ /* 0x080fe400078e02ff */
[----:B------:R-:W3:Y:S04]  /*9c20*/  LDL.LU R30, [R1+0xc0] ;  /* 0x0000c000011e7983 */ /* 0x000ee80000300800 */
[----:B------:R-:W4:Y:S01]  /*9c30*/  LDL.LU R24, [R1+0xbc] ;  /* 0x0000bc0001187983 */ /* 0x000f220000300800 */
[----:B------:R-:W-:Y:S01]  /*9c40*/  IADD3 R12, P2, PT, R21, R0, RZ ;  /* 0x00000000150c7210 */ /* 0x000fe20007f5e0ff */
[----:B------:R-:W-:-:S03]  /*9c50*/  IMAD R11, R34, R3, RZ ;  /* 0x00000003220b7224 */ /* 0x000fc600078e02ff */
[----:B------:R-:W-:Y:S02]  /*9c60*/  LEA.HI.X.SX32 R13, R21, R2, 0x1, P2 ;  /* 0x00000002150d7211 */ /* 0x000fe400010f0eff */
[----:B------:R-:W-:Y:S02]  /*9c70*/  PRMT R21, R6, 0x7770, RZ ;  /* 0x0000777006157816 */ /* 0x000fe400000000ff */
[----:B------:R-:W-:Y:S02]  /*9c80*/  ISETP.LT.AND P3, PT, R35, UR15, !P0 ;  /* 0x0000000f23007c0c */ /* 0x000fe4000c761270 */
[----:B------:R-:W-:Y:S01]  /*9c90*/  ISETP.LT.AND P2, PT, R34, UR15, !P0 ;  /* 0x0000000f22007c0c */ /* 0x000fe2000c741270 */
[----:B------:R0:W-:Y:S01]  /*9ca0*/  @P4 STG.E.U8 desc[UR8][R12.64], R21 ;  /* 0x000000150c004986 */ /* 0x0001e2000c101108 */
[----:B------:R-:W-:Y:S02]  /*9cb0*/  IADD3 R10, P4, PT, R11, R0, RZ ;  /* 0x000000000b0a7210 */ /* 0x000fe40007f9e0ff */
[----:B------:R-:W-:-:S02]  /*9cc0*/  PRMT R23, R7, 0x7770, RZ ;  /* 0x0000777007177816 */ /* 0x000fc400000000ff */
[----:B------:R-:W-:Y:S02]  /*9cd0*/  LEA.HI.X.SX32 R11, R11, R2, 0x1, P4 ;  /* 0x000000020b0b7211 */ /* 0x000fe400020f0eff */
[C---:B------:R-:W-:Y:S02]  /*9ce0*/  IADD3 R14, P4, PT, R15.reuse, R0, RZ ;  /* 0x000000000f0e7210 */ /* 0x040fe40007f9e0ff */
[----:B------:R-:W-:Y:S01]  /*9cf0*/  PRMT R25, R16, 0x7770, RZ ;  /* 0x0000777010197816 */ /* 0x000fe200000000ff */
[----:B------:R-:W-:Y:S01]  /*9d00*/  @P3 STG.E.U8 desc[UR8][R8.64], R23 ;  /* 0x0000001708003986 */ /* 0x000fe2000c101108 */
[----:B------:R-:W-:Y:S01]  /*9d10*/  LEA.HI.X.SX32 R15, R15, R2, 0x1, P4 ;  /* 0x000000020f0f7211 */ /* 0x000fe200020f0eff */
[C---:B0-----:R-:W-:Y:S01]  /*9d20*/  IMAD R13, R32.reuse, R3, RZ ;  /* 0x00000003200d7224 */ /* 0x041fe200078e02ff */
[----:B------:R-:W-:Y:S02]  /*9d30*/  PRMT R31, R17, 0x7770, RZ ;  /* 0x00007770111f7816 */ /* 0x000fe400000000ff */
[----:B------:R-:W-:Y:S01]  /*9d40*/  ISETP.LT.AND P3, PT, R32, UR15, !P0 ;  /* 0x0000000f20007c0c */ /* 0x000fe2000c761270 */
[----:B------:R0:W-:Y:S01]  /*9d50*/  @P2 STG.E.U8 desc[UR8][R10.64], R25 ;  /* 0x000000190a002986 */ /* 0x0001e2000c101108 */
[----:B------:R-:W-:-:S03]  /*9d60*/  IADD3 R12, P4, PT, R13, R0, RZ ;  /* 0x000000000d0c7210 */ /* 0x000fc60007f9e0ff */
[----:B------:R1:W-:Y:S01]  /*9d70*/  @P5 STG.E.U8 desc[UR8][R14.64], R31 ;  /* 0x0000001f0e005986 */ /* 0x0003e2000c101108 */
[----:B------:R-:W-:Y:S02]  /*9d80*/  LEA.HI.X.SX32 R13, R13, R2, 0x1, P4 ;  /* 0x000000020d0d7211 */ /* 0x000fe400020f0eff */
[----:B------:R-:W-:Y:S02]  /*9d90*/  PRMT R29, R18, 0x7770, RZ ;  /* 0x00007770121d7816 */ /* 0x000fe400000000ff */
[----:B0-----:R-:W-:-:S03]  /*9da0*/  PRMT R25, R19, 0x7770, RZ ;  /* 0x0000777013197816 */ /* 0x001fc600000000ff */
[----:B------:R-:W-:Y:S01]  /*9db0*/  @P3 STG.E.U8 desc[UR8][R12.64], R29 ;  /* 0x0000001d0c003986 */ /* 0x000fe2000c101108 */
[CC--:B--2---:R-:W-:Y:S01]  /*9dc0*/  IMAD R21, R28.reuse, R3.reuse, RZ ;  /* 0x000000031c157224 */ /* 0x0c4fe200078e02ff */
[----:B------:R-:W-:Y:S02]  /*9dd0*/  ISETP.LT.AND P2, PT, R28, UR15, !P0 ;  /* 0x0000000f1c007c0c */ /* 0x000fe4000c741270 */
[----:B------:R-:W2:Y:S01]  /*9de0*/  LDL.LU R28, [R1+0xb8] ;  /* 0x0000b800011c7983 */ /* 0x000ea20000300800 */
[CC--:B------:R-:W-:Y:S01]  /*9df0*/  IMAD R11, R26.reuse, R3.reuse, RZ ;  /* 0x000000031a0b7224 */ /* 0x0c0fe200078e02ff */
[C---:B------:R-:W-:Y:S02]  /*9e00*/  IADD3 R8, P5, PT, R21.reuse, R0, RZ ;  /* 0x0000000015087210 */ /* 0x040fe40007fbe0ff */
[----:B------:R-:W-:Y:S01]  /*9e10*/  ISETP.LT.AND P4, PT, R26, UR15, !P0 ;  /* 0x0000000f1a007c0c */ /* 0x000fe2000c781270 */
[----:B-1----:R-:W-:Y:S01]  /*9e20*/  IMAD R15, R22, R3, RZ ;  /* 0x00000003160f7224 */ /* 0x002fe200078e02ff */
[----:B------:R-:W-:Y:S01]  /*9e30*/  LEA.HI.X.SX32 R9, R21, R2, 0x1, P5 ;  /* 0x0000000215097211 */ /* 0x000fe200028f0eff */
[----:B------:R-:W2:Y:S01]  /*9e40*/  LDL.LU R26, [R1+0xb4] ;  /* 0x0000b400011a7983 */ /* 0x000ea20000300800 */
[----:B------:R-:W-:-:S02]  /*9e50*/  IADD3 R10, P5, PT, R11, R0, RZ ;  /* 0x000000000b0a7210 */ /* 0x000fc40007fbe0ff */
[----:B------:R-:W-:Y:S02]  /*9e60*/  ISETP.LT.AND P3, PT, R22, UR15, !P0 ;  /* 0x0000000f16007c0c */ /* 0x000fe4000c761270 */
[----:B------:R-:W-:Y:S01]  /*9e70*/  LEA.HI.X.SX32 R11, R11, R2, 0x1, P5 ;  /* 0x000000020b0b7211 */ /* 0x000fe200028f0eff */
[----:B------:R-:W2:Y:S01]  /*9e80*/  LDL.LU R22, [R1+0xb0] ;  /* 0x0000b00001167983 */ /* 0x000ea20000300800 */
[----:B------:R-:W-:-:S03]  /*9e90*/  IADD3 R14, P5, PT, R15, R0, RZ ;  /* 0x000000000f0e7210 */ /* 0x000fc60007fbe0ff */
[----:B------:R0:W-:Y:S01]  /*9ea0*/  @P2 STG.E.U8 desc[UR8][R8.64], R25 ;  /* 0x0000001908002986 */ /* 0x0001e2000c101108 */
[----:B------:R-:W-:Y:S01]  /*9eb0*/  LEA.HI.X.SX32 R15, R15, R2, 0x1, P5 ;  /* 0x000000020f0f7211 */ /* 0x000fe200028f0eff */
[CC--:B---3--:R-:W-:Y:S01]  /*9ec0*/  IMAD R21, R30.reuse, R3.reuse, RZ ;  /* 0x000000031e157224 */ /* 0x0c8fe200078e02ff */
[----:B------:R-:W-:Y:S02]  /*9ed0*/  ISETP.LT.AND P2, PT, R30, UR15, !P0 ;  /* 0x0000000f1e007c0c */ /* 0x000fe4000c741270 */
[----:B------:R-:W3:Y:S01]  /*9ee0*/  LDL.LU R30, [R1+0xac] ;  /* 0x0000ac00011e7983 */ /* 0x000ee20000300800 */
[C---:B----4-:R-:W-:Y:S01]  /*9ef0*/  ISETP.LT.AND P5, PT, R24.reuse, UR15, !P0 ;  /* 0x0000000f18007c0c */ /* 0x050fe2000c7a1270 */
[----:B0-----:R-:W-:Y:S02]  /*9f00*/  IMAD R9, R24, R3, RZ ;  /* 0x0000000318097224 */ /* 0x001fe400078e02ff */
[----:B------:R-:W4:Y:S01]  /*9f10*/  LDL.LU R24, [R1+0x1a8] ;  /* 0x0001a80001187983 */ /* 0x000f220000300800 */
[----:B------:R-:W-:-:S02]  /*9f20*/  PRMT R23, R4, 0x7771, RZ ;  /* 0x0000777104177816 */ /* 0x000fc400000000ff */
[----:B------:R-:W-:-:S03]  /*9f30*/  PRMT R29, R5, 0x7771, RZ ;  /* 0x00007771051d7816 */ /* 0x000fc600000000ff */
[----:B------:R0:W-:Y:S01]  /*9f40*/  @P4 STG.E.U8 desc[UR8][R10.64], R23 ;  /* 0x000000170a004986 */ /* 0x0001e2000c101108 */
[----:B------:R-:W-:-:S03]  /*9f50*/  IADD3 R12, P4, PT, R21, R0, RZ ;  /* 0x00000000150c7210 */ /* 0x000fc60007f9e0ff */
[----:B------:R1:W-:Y:S01]  /*9f60*/  @P3 STG.E.U8 desc[UR8][R14.64], R29 ;  /* 0x0000001d0e003986 */ /* 0x0003e2000c101108 */
[----:B------:R-:W-:Y:S02]  /*9f70*/  IADD3 R8, P3, PT, R9, R0, RZ ;  /* 0x0000000009087210 */ /* 0x000fe40007f7e0ff */
[-C--:B------:R-:W-:Y:S02]  /*9f80*/  LEA.HI.X.SX32 R13, R21, R2.reuse, 0x1, P4 ;  /* 0x00000002150d7211 */ /* 0x080fe400020f0eff */
[----:B------:R-:W-:Y:S02]  /*9f90*/  PRMT R25, R6, 0x7771, RZ ;  /* 0x0000777106197816 */ /* 0x000fe400000000ff */
[----:B------:R-:W-:Y:S02]  /*9fa0*/  LEA.HI.X.SX32 R9, R9, R2, 0x1, P3 ;  /* 0x0000000209097211 */ /* 0x000fe400018f0eff */
[----:B0-----:R-:W-:Y:S01]  /*9fb0*/  PRMT R23, R7, 0x7771, RZ ;  /* 0x0000777107177816 */ /* 0x001fe200000000ff */
[----:B------:R0:W-:Y:S01]  /*9fc0*/  @P2 STG.E.U8 desc[UR8][R12.64], R25 ;  /* 0x000000190c002986 */ /* 0x0001e2000c101108 */
[----:B-1----:R-:W-:-:S03]  /*9fd0*/  PRMT R29, R16, 0x7771, RZ ;  /* 0x00007771101d7816 */ /* 0x002fc600000000ff */
[----:B------:R-:W-:Y:S01]  /*9fe0*/  @P5 STG.E.U8 desc[UR8][R8.64], R23 ;  /* 0x0000001708005986 */ /* 0x000fe2000c101108 */
[CC--:B--2---:R-:W-:Y:S01]  /*9ff0*/  IMAD R11, R28.reuse, R3.reuse, RZ ;  /* 0x000000031c0b7224 */ /* 0x0c4fe200078e02ff */
[----:B------:R-:W-:Y:S02]  /*a000*/  ISETP.LT.AND P4, PT, R28, UR15, !P0 ;  /* 0x0000000f1c007c0c */ /* 0x000fe4000c781270 */
[----:B------:R-:W2:Y:S02]  /*a010*/  LDL.LU R28, [R1+0x1a4] ;  /* 0x0001a400011c7983 */ /* 0x000ea40000300800 */
[C---:B------:R-:W-:Y:S01]  /*a020*/  IADD3 R10, P3, PT, R11.reuse, R0, RZ ;  /* 0x000000000b0a7210 */ /* 0x040fe20007f7e0ff */
[CC--:B------:R-:W-:Y:S01]  /*a030*/  IMAD R21, R26.reuse, R3.reuse, RZ ;  /* 0x000000031a157224 */ /* 0x0c0fe200078e02ff */
[----:B------:R-:W-:Y:S02]  /*a040*/  ISETP.LT.AND P2, PT, R26, UR15, !P0 ;  /* 0x0000000f1a007c0c */ /* 0x000fe4000c741270 */
[----:B------:R-:W-:Y:S01]  /*a050*/  LEA.HI.X.SX32 R11, R11, R2, 0x1, P3 ;  /* 0x000000020b0b7211 */ /* 0x000fe200018f0eff */
[----:B------:R-:W2:Y:S01]  /*a060*/  LDL.LU R26, [R1+0x1a0] ;  /* 0x0001a000011a7983 */ /* 0x000ea20000300800 */
[----:B------:R-:W-:Y:S01]  /*a070*/  IADD3 R14, P5, PT, R21, R0, RZ ;  /* 0x00000000150e7210 */ /* 0x000fe20007fbe0ff */
[C---:B0-----:R-:W-:Y:S01]  /*a080*/  IMAD R13, R22.reuse, R3, RZ ;  /* 0x00000003160d7224 */ /* 0x041fe200078e02ff */
[----:B------:R-:W-:-:S02]  /*a090*/  ISETP.LT.AND P3, PT, R22, UR15, !P0 ;  /* 0x0000000f16007c0c */ /* 0x000fc4000c761270 */
[----:B------:R-:W2:Y:S01]  /*a0a0*/  LDL.LU R22, [R1+0x19c] ;  /* 0x00019c0001167983 */ /* 0x000ea20000300800 */
[----:B------:R-:W-:-:S03]  /*a0b0*/  LEA.HI.X.SX32 R15, R21, R2, 0x1, P5 ;  /* 0x00000002150f7211 */ /* 0x000fc600028f0eff */
[----:B------:R0:W-:Y:S04]  /*a0c0*/  @P4 STG.E.U8 desc[UR8][R10.64], R29 ;  /* 0x0000001d0a004986 */ /* 0x0001e8000c101108 */
[----:B0-----:R-:W2:Y:S01]  /*a0d0*/  LDL.LU R29, [R1+0x190] ;  /* 0x00019000011d7983 */ /* 0x001ea20000300800 */
[----:B----4-:R-:W-:-:S03]  /*a0e0*/  ISETP.LT.AND P5, PT, R24, UR15, !P0 ;  /* 0x0000000f18007c0c */ /* 0x010fc6000c7a1270 */
[----:B------:R-:W4:Y:S01]  /*a0f0*/  LDL.LU R24, [R1+0x18c] ;  /* 0x00018c0001187983 */ /* 0x000f220000300800 */
[----:B------:R-:W-:Y:S01]  /*a100*/  PRMT R25, R17, 0x7771, RZ ;  /* 0x0000777111197816 */ /* 0x000fe200000000ff */
[----:B---3--:R-:W-:Y:S01]  /*a110*/  IMAD R9, R30, R3, RZ ;  /* 0x000000031e097224 */ /* 0x008fe200078e02ff */
[----:B------:R-:W-:-:S03]  /*a120*/  IADD3 R12, P4, PT, R13, R0, RZ ;  /* 0x000000000d0c7210 */ /* 0x000fc60007f9e0ff */
[----:B------:R0:W-:Y:S01]  /*a130*/  @P2 STG.E.U8 desc[UR8][R14.64], R25 ;  /* 0x000000190e002986 */ /* 0x0001e2000c101108 */
[----:B------:R-:W-:Y:S02]  /*a140*/  ISETP.LT.AND P2, PT, R30, UR15, !P0 ;  /* 0x0000000f1e007c0c */ /* 0x000fe4000c741270 */
[----:B------:R-:W-:Y:S01]  /*a150*/  LEA.HI.X.SX32 R13, R13, R2, 0x1, P4 ;  /* 0x000000020d0d7211 */ /* 0x000fe200020f0eff */
[----:B------:R-:W-:Y:S01]  /*a160*/  IMAD R27, R3, 0x20, R27 ;  /* 0x00000020031b7824 */ /* 0x000fe200078e021b */
[C---:B------:R-:W-:Y:S02]  /*a170*/  IADD3 R8, P4, PT, R9.reuse, R0, RZ ;  /* 0x0000000009087210 */ /* 0x040fe40007f9e0ff */
[----:B------:R-:W-:Y:S02]  /*a180*/  PRMT R21, R18, 0x7771, RZ ;  /* 0x0000777112157816 */ /* 0x000fe400000000ff */
[----:B------:R-:W-:Y:S02]  /*a190*/  LEA.HI.X.SX32 R9, R9, R2, 0x1, P4 ;  /* 0x0000000209097211 */ /* 0x000fe400020f0eff */
[----:B0-----:R-:W-:Y:S01]  /*a1a0*/  PRMT R25, R19, 0x7771, RZ ;  /* 0x0000777113197816 */ /* 0x001fe200000000ff */
[----:B------:R-:W-:Y:S01]  /*a1b0*/  IMAD R15, R3, 0x2, R27 ;  /* 0x00000002030f7824 */ /* 0x000fe200078e021b */
[----:B------:R0:W-:Y:S01]  /*a1c0*/  @P3 STG.E.U8 desc[UR8][R12.64], R21 ;  /* 0x000000150c003986 */ /* 0x0001e2000c101108 */
[----:B------:R-:W-:-:S03]  /*a1d0*/  IADD3 R10, P3, PT, R27, R0, RZ ;  /* 0x000000001b0a7210 */ /* 0x000fc60007f7e0ff */
[----:B------:R1:W-:Y:S01]  /*a1e0*/  @P2 STG.E.U8 desc[UR8][R8.64], R25 ;  /* 0x0000001908002986 */ /* 0x0003e2000c101108 */
[----:B------:R-:W-:Y:S02]  /*a1f0*/  IADD3 R14, P2, PT, R15, R0, RZ ;  /* 0x000000000f0e7210 */ /* 0x000fe40007f5e0ff */
[-C--:B------:R-:W-:Y:S02]  /*a200*/  LEA.HI.X.SX32 R11, R27, R2.reuse, 0x1, P3 ;  /* 0x000000021b0b7211 */ /* 0x080fe400018f0eff */
[----:B------:R-:W-:Y:S01]  /*a210*/  PRMT R23, R4, 0x7772, RZ ;  /* 0x0000777204177816 */ /* 0x000fe200000000ff */
[----:B0-----:R-:W-:Y:S01]  /*a220*/  IMAD R13, R3, 0x2, R15 ;  /* 0x00000002030d7824 */ /* 0x001fe200078e020f */
[----:B------:R-:W-:-:S03]  /*a230*/  LEA.HI.X.SX32 R15, R15, R2, 0x1, P2 ;  /* 0x000000020f0f7211 */ /* 0x000fc600010f0eff */
[----:B------:R0:W-:Y:S01]  /*a240*/  @P1 STG.E.U8 desc[UR8][R10.64], R23 ;  /* 0x000000170a001986 */ /* 0x0001e2000c101108 */
[----:B------:R-:W-:Y:S01]  /*a250*/  IADD3 R12, P2, PT, R13, R0, RZ ;  /* 0x000000000d0c7210 */ /* 0x000fe20007f5e0ff */
[----:B------:R-:W-:Y:S01]  /*a260*/  IMAD R21, R3, 0x2, R13 ;  /* 0x0000000203157824 */ /* 0x000fe200078e020d */
[----:B------:R-:W-:Y:S02]  /*a270*/  PRMT R27, R5, 0x7772, RZ ;  /* 0x00007772051b7816 */ /* 0x000fe400000000ff */
[----:B------:R-:W-:Y:S02]  /*a280*/  LEA.HI.X.SX32 R13, R13, R2, 0x1, P2 ;  /* 0x000000020d0d7211 */ /* 0x000fe400010f0eff */
[----:B-1----:R-:W-:Y:S01]  /*a290*/  PRMT R25, R6, 0x7772, RZ ;  /* 0x0000777206197816 */ /* 0x002fe200000000ff */
[----:B------:R1:W-:Y:S04]  /*a2a0*/  @P6 STG.E.U8 desc[UR8][R14.64], R27 ;  /* 0x0000001b0e006986 */ /* 0x0003e8000c101108 */
[----:B------:R3:W-:Y:S01]  /*a2b0*/  @P5 STG.E.U8 desc[UR8][R12.64], R25 ;  /* 0x000000190c005986 */ /* 0x0007e2000c101108 */
[----:B--2---:R-:W-:-:S03]  /*a2c0*/  ISETP.LT.AND P4, PT, R28, UR15, !P0 ;  /* 0x0000000f1c007c0c */ /* 0x004fc6000c781270 */
[----:B------:R-:W2:Y:S01]  /*a2d0*/  LDL.LU R28, [R1+0x188] ;  /* 0x00018800011c7983 */ /* 0x000ea20000300800 */
[----:B------:R-:W-:-:S03]  /*a2e0*/  ISETP.LT.AND P3, PT, R26, UR15, !P0 ;  /* 0x0000000f1a007c0c */ /* 0x000fc6000c761270 */
[----:B------:R-:W2:Y:S01]  /*a2f0*/  LDL.LU R26, [R1+0x184] ;  /* 0x00018400011a7983 */ /* 0x000ea20000300800 */
[----:B------:R-:W-:-:S03]  /*a300*/  ISETP.LT.AND P1, PT, R22, UR15, !P0 ;  /* 0x0000000f16007c0c */ /* 0x000fc6000c721270 */
[----:B------:R-:W2:Y:S04]  /*a310*/  LDL.LU R22, [R1+0x180] ;  /* 0x0001800001167983 */ /* 0x000ea80000300800 */
[----:B------:R-:W2:Y:S01]  /*a320*/  LDL.LU R30, [R1+0x17c] ;  /* 0x00017c00011e7983 */ /* 0x000ea20000300800 */
[----:B----4-:R-:W-:-:S03]  /*a330*/  ISETP.LT.AND P5, PT, R24, UR15, !P0 ;  /* 0x0000000f18007c0c */ /* 0x010fc6000c7a1270 */
[----:B------:R-:W4:Y:S01]  /*a340*/  LDL.LU R24, [R1+0x178] ;  /* 0x0001780001187983 */ /* 0x000f220000300800 */
[----:B------:R-:W-:Y:S01]  /*a350*/  IADD3 R8, P6, PT, R21, R0, RZ ;  /* 0x0000000015087210 */ /* 0x000fe20007fde0ff */
[----:B0-----:R-:W-:-:S03]  /*a360*/  IMAD R11, R3, 0x2, R21 ;  /* 0x00000002030b7824 */ /* 0x001fc600078e0215 */
[----:B------:R-:W-:Y:S01]  /*a370*/  LEA.HI.X.SX32 R9, R21, R2, 0x1, P6 ;  /* 0x0000000215097211 */ /* 0x000fe200030f0eff */
[----:B-1----:R-:W-:Y:S01]  /*a380*/  IMAD R15, R3, 0x2, R11 ;  /* 0x00000002030f7824 */ /* 0x002fe200078e020b */
[----:B------:R-:W-:Y:S02]  /*a390*/  IADD3 R10, P6, PT, R11, R0, RZ ;  /* 0x000000000b0a7210 */ /* 0x000fe40007fde0ff */
[----:B------:R-:W-:Y:S01]  /*a3a0*/  PRMT R23, R7, 0x7772, RZ ;  /* 0x0000777207177816 */ /* 0x000fe200000000ff */
[----:B------:R-:W-:Y:S01]  /*a3b0*/  IMAD R21, R3, 0x2, R15 ;  /* 0x0000000203157824 */ /* 0x000fe200078e020f */
[----:B------:R-:W-:Y:S02]  /*a3c0*/  LEA.HI.X.SX32 R11, R11, R2, 0x1, P6 ;  /* 0x000000020b0b7211 */ /* 0x000fe400030f0eff */
[----:B------:R-:W-:Y:S01]  /*a3d0*/  IADD3 R14, P6, PT, R15, R0, RZ ;  /* 0x000000000f0e7210 */ /* 0x000fe20007fde0ff */
[----:B------:R0:W-:Y:S01]  /*a3e0*/  @P4 STG.E.U8 desc[UR8][R8.64], R23 ;  /* 0x0000001708004986 */ /* 0x0001e2000c101108 */
[----:B------:R-:W-:-:S02]  /*a3f0*/  ISETP.LT.AND P2, PT, R29, UR15, !P0 ;  /* 0x0000000f1d007c0c */ /* 0x000fc4000c741270 */
[----:B------:R-:W-:Y:S02]  /*a400*/  LEA.HI.X.SX32 R15, R15, R2, 0x1, P6 ;  /* 0x000000020f0f7211 */ /* 0x000fe400030f0eff */
[----:B---3--:R-:W-:Y:S02]  /*a410*/  IADD3 R12, P6, PT, R21, R0, RZ ;  /* 0x00000000150c7210 */ /* 0x008fe40007fde0ff */
[----:B------:R-:W-:Y:S02]  /*a420*/  PRMT R29, R16, 0x7772, RZ ;  /* 0x00007772101d7816 */ /* 0x000fe400000000ff */
[----:B------:R-:W-:Y:S01]  /*a430*/  PRMT R27, R17, 0x7772, RZ ;  /* 0x00007772111b7816 */ /* 0x000fe200000000ff */
[----:B0-----:R-:W-:Y:S01]  /*a440*/  IMAD R9, R3, 0x2, R21 ;  /* 0x0000000203097824 */ /* 0x001fe200078e0215 */
[----:B------:R-:W-:Y:S01]  /*a450*/  LEA.HI.X.SX32 R13, R21, R2, 0x1, P6 ;  /* 0x00000002150d7211 */ /* 0x000fe200030f0eff */
[----:B------:R0:W-:Y:S03]  /*a460*/  @P3 STG.E.U8 desc[UR8][R10.64], R29 ;  /* 0x0000001d0a003986 */ /* 0x0001e6000c101108 */
[----:B------:R-:W-:Y:S01]  /*a470*/  IADD3 R8, P6, PT, R9, R0, RZ ;  /* 0x0000000009087210 */ /* 0x000fe20007fde0ff */
[----:B------:R-:W-:Y:S01]  /*a480*/  @P1 STG.E.U8 desc[UR8][R14.64], R27 ;  /* 0x0000001b0e001986 */ /* 0x000fe2000c101108 */
[----:B------:R-:W-:-:S02]  /*a490*/  PRMT R23, R18, 0x7772, RZ ;  /* 0x0000777212177816 */ /* 0x000fc400000000ff */
[----:B------:R-:W-:Y:S01]  /*a4a0*/  PRMT R25, R19, 0x7772, RZ ;  /* 0x0000777213197816 */ /* 0x000fe200000000ff */
[----:B0-----:R-:W-:Y:S01]  /*a4b0*/  IMAD R11, R3, 0x2, R9 ;  /* 0x00000002030b7824 */ /* 0x001fe200078e0209 */
[----:B------:R-:W-:Y:S01]  /*a4c0*/  LEA.HI.X.SX32 R9, R9, R2, 0x1, P6 ;  /* 0x0000000209097211 */ /* 0x000fe200030f0eff */
[----:B------:R0:W-:Y:S04]  /*a4d0*/  @P2 STG.E.U8 desc[UR8][R12.64], R23 ;  /* 0x000000170c002986 */ /* 0x0001e8000c101108 */
[----:B------:R1:W-:Y:S01]  /*a4e0*/  @P5 STG.E.U8 desc[UR8][R8.64], R25 ;  /* 0x0000001908005986 */ /* 0x0003e2000c101108 */
[----:B--2---:R-:W-:-:S03]  /*a4f0*/  ISETP.LT.AND P4, PT, R28, UR15, !P0 ;  /* 0x0000000f1c007c0c */ /* 0x004fc6000c781270 */
[----:B------:R-:W2:Y:S01]  /*a500*/  LDL.LU R28, [R1+0x174] ;  /* 0x00017400011c7983 */ /* 0x000ea20000300800 */
[----:B------:R-:W-:-:S03]  /*a510*/  ISETP.LT.AND P3, PT, R26, UR15, !P0 ;  /* 0x0000000f1a007c0c */ /* 0x000fc6000c761270 */
[----:B------:R-:W3:Y:S01]  /*a520*/  LDL.LU R26, [R1+0x170] ;  /* 0x00017000011a7983 */ /* 0x000ee20000300800 */
[----:B------:R-:W-:-:S03]  /*a530*/  ISETP.LT.AND P1, PT, R22, UR15, !P0 ;  /* 0x0000000f16007c0c */ /* 0x000fc6000c721270 */
[----:B------:R-:W3:Y:S01]  /*a540*/  LDL.LU R22, [R1+0x16c] ;  /* 0x00016c0001167983 */ /* 0x000ee20000300800 */
[----:B------:R-:W-:Y:S02]  /*a550*/  ISETP.LT.AND P2, PT, R30, UR15, !P0 ;  /* 0x0000000f1e007c0c */ /* 0x000fe4000c741270 */
[----:B----4-:R-:W-:Y:S02]  /*a560*/  ISETP.LT.AND P5, PT, R24, UR15, !P0 ;  /* 0x0000000f18007c0c */ /* 0x010fe4000c7a1270 */
[----:B------:R-:W4:Y:S04]  /*a570*/  LDL.LU R24, [R1+0x168] ;  /* 0x0001680001187983 */ /* 0x000f280000300800 */
[----:B------:R-:W4:Y:S01]  /*a580*/  LDL.LU R30, [R1+0x164] ;  /* 0x00016400011e7983 */ /* 0x000f220000300800 */
[----:B------:R-:W-:Y:S01]  /*a590*/  IADD3 R10, P6, PT, R11, R0, RZ ;  /* 0x000000000b0a7210 */ /* 0x000fe20007fde0ff */
[----:B------:R-:W-:Y:S01]  /*a5a0*/  IMAD R21, R3, 0x2, R11 ;  /* 0x0000000203157824 */ /* 0x000fe200078e020b */
[----:B------:R-:W-:Y:S01]  /*a5b0*/  PRMT R29, R4, 0x7773, RZ ;  /* 0x00007773041d7816 */ /* 0x000fe200000000ff */
[----:B------:R-:W4:Y:S01]  /*a5c0*/  LDL.LU R31, [R1+0x160] ;  /* 0x00016000011f7983 */ /* 0x000f220000300800 */
[----:B------:R-:W-:Y:S01]  /*a5d0*/  LEA.HI.X.SX32 R11, R11, R2, 0x1, P6 ;  /* 0x000000020b0b7211 */ /* 0x000fe200030f0eff */
[----:B0-----:R-:W-:Y:S01]  /*a5e0*/  IMAD R13, R3, 0x2, R21 ;  /* 0x00000002030d7824 */ /* 0x001fe200078e0215 */
[----:B------:R-:W-:-:S03]  /*a5f0*/  IADD3 R14, P6, PT, R21, R0, RZ ;  /* 0x00000000150e7210 */ /* 0x000fc60007fde0ff */
[----:B-1----:R-:W-:Y:S01]  /*a600*/  IMAD R9, R3, 0x2, R13 ;  /* 0x0000000203097824 */ /* 0x002fe200078e020d */
[----:B------:R-:W-:Y:S02]  /*a610*/  LEA.HI.X.SX32 R15, R21, R2, 0x1, P6 ;  /* 0x00000002150f7211 */ /* 0x000fe400030f0eff */
[----:B------:R-:W-:Y:S01]  /*a620*/  IADD3 R12, P6, PT, R13, R0, RZ ;  /* 0x000000000d0c7210 */ /* 0x000fe20007fde0ff */
[----:B------:R-:W-:Y:S01]  /*a630*/  IMAD R21, R3, 0x2, R9 ;  /* 0x0000000203157824 */ /* 0x000fe200078e0209 */
[----:B------:R-:W-:Y:S02]  /*a640*/  PRMT R23, R5, 0x7773, RZ ;  /* 0x0000777305177816 */ /* 0x000fe400000000ff */
[----:B------:R-:W-:Y:S02]  /*a650*/  LEA.HI.X.SX32 R13, R13, R2, 0x1, P6 ;  /* 0x000000020d0d7211 */ /* 0x000fe400030f0eff */
[----:B------:R-:W-:Y:S01]  /*a660*/  IADD3 R8, P6, PT, R9, R0, RZ ;  /* 0x0000000009087210 */ /* 0x000fe20007fde0ff */
[----:B------:R0:W-:Y:S01]  /*a670*/  @P4 STG.E.U8 desc[UR8][R10.64], R29 ;  /* 0x0000001d0a004986 */ /* 0x0001e2000c101108 */
[----:B------:R-:W-:-:S02]  /*a680*/  PRMT R27, R6, 0x7773, RZ ;  /* 0x00007773061b7816 */ /* 0x000fc400000000ff */
[----:B------:R-:W-:Y:S01]  /*a690*/  LEA.HI.X.SX32 R9, R9, R2, 0x1, P6 ;  /* 0x0000000209097211 */ /* 0x000fe200030f0eff */
[----:B------:R1:W-:Y:S01]  /*a6a0*/  @P3 STG.E.U8 desc[UR8][R14.64], R23 ;  /* 0x000000170e003986 */ /* 0x0003e2000c101108 */
[----:B------:R-:W-:-:S03]  /*a6b0*/  PRMT R25, R7, 0x7773, RZ ;  /* 0x0000777307197816 */ /* 0x000fc600000000ff */
[----:B------:R-:W-:Y:S01]  /*a6c0*/  @P1 STG.E.U8 desc[UR8][R12.64], R27 ;  /* 0x0000001b0c001986 */ /* 0x000fe2000c101108 */
[----:B0-----:R-:W-:Y:S01]  /*a6d0*/  IMAD R11, R3, 0x2, R21 ;  /* 0x00000002030b7824 */ /* 0x001fe200078e0215 */
[C---:B-1----:R-:W-:Y:S02]  /*a6e0*/  IADD3 R14, P6, PT, R21.reuse, R0, RZ ;  /* 0x00000000150e7210 */ /* 0x042fe40007fde0ff */
[----:B------:R-:W0:Y:S02]  /*a6f0*/  LDS.128 R4, [R20] ;  /* 0x0000000014047984 */ /* 0x000e240000000c00 */
[----:B------:R-:W-:Y:S02]  /*a700*/  LEA.HI.X.SX32 R15, R21, R2, 0x1, P6 ;  /* 0x00000002150f7211 */ /* 0x000fe400030f0eff */
[----:B------:R-:W-:Y:S01]  /*a710*/  PRMT R29, R16, 0x7773, RZ ;  /* 0x00007773101d7816 */ /* 0x000fe200000000ff */
[----:B------:R-:W-:Y:S01]  /*a720*/  @P2 STG.E.U8 desc[UR8][R8.64], R25 ;  /* 0x0000001908002986 */ /* 0x000fe2000c101108 */
[----:B------:R-:W-:-:S03]  /*a730*/  PRMT R21, R17, 0x7773, RZ ;  /* 0x0000777311157816 */ /* 0x000fc600000000ff */
[----:B------:R-:W-:Y:S01]  /*a740*/  @P5 STG.E.U8 desc[UR8][R14.64], R29 ;  /* 0x0000001d0e005986 */ /* 0x000fe2000c101108 */
[----:B--2---:R-:W-:Y:S02]  /*a750*/  ISETP.LT.AND P4, PT, R28, UR15, !P0 ;  /* 0x0000000f1c007c0c */ /* 0x004fe4000c781270 */
[----:B---3--:R-:W-:Y:S02]  /*a760*/  ISETP.LT.AND P3, PT, R26, UR15, !P0 ;  /* 0x0000000f1a007c0c */ /* 0x008fe4000c761270 */
[----:B------:R-:W2:Y:S01]  /*a770*/  LDL.LU R26, [R1+0x15c] ;  /* 0x00015c00011a7983 */ /* 0x000ea20000300800 */
[----:B------:R-:W-:-:S03]  /*a780*/  ISETP.LT.AND P1, PT, R22, UR15, !P0 ;  /* 0x0000000f16007c0c */ /* 0x000fc6000c721270 */
[----:B------:R-:W3:Y:S01]  /*a790*/  LDL.LU R28, [R1+0x158] ;  /* 0x00015800011c7983 */ /* 0x000ee20000300800 */
[----:B------:R-:W-:-:S04]  /*a7a0*/  IADD3 R22, P6, PT, R11, R0, RZ ;  /* 0x000000000b167210 */ /* 0x000fc80007fde0ff */
[----:B------:R-:W-:-:S05]  /*a7b0*/  LEA.HI.X.SX32 R23, R11, R2, 0x1, P6 ;  /* 0x000000020b177211 */ /* 0x000fca00030f0eff */
[----:B------:R1:W-:Y:S01]  /*a7c0*/  @P4 STG.E.U8 desc[UR8][R22.64], R21 ;  /* 0x0000001516004986 */ /* 0x0003e2000c101108 */
[----:B----4-:R-:W-:-:S03]  /*a7d0*/  ISETP.LT.AND P2, PT, R24, UR15, !P0 ;  /* 0x0000000f18007c0c */ /* 0x010fc6000c741270 */
[----:B------:R-:W4:Y:S01]  /*a7e0*/  LDL.LU R24, [R1+0x154] ;  /* 0x0001540001187983 */ /* 0x000f220000300800 */
[----:B------:R-:W-:-:S03]  /*a7f0*/  ISETP.LT.AND P5, PT, R30, UR15, !P0 ;  /* 0x0000000f1e007c0c */ /* 0x000fc6000c7a1270 */
[----:B------:R-:W4:Y:S04]  /*a800*/  LDL.LU R30, [R1+0x150] ;  /* 0x00015000011e7983 */ /* 0x000f280000300800 */
[----:B-1----:R-:W4:Y:S01]  /*a810*/  LDL.LU R22, [R1+0x14c] ;  /* 0x00014c0001167983 */ /* 0x002f220000300800 */
[----:B------:R-:W-:Y:S01]  /*a820*/  IMAD R13, R3, 0x2, R11 ;  /* 0x00000002030d7824 */ /* 0x000fe200078e020b */
[----:B------:R-:W-:Y:S02]  /*a830*/  PRMT R25, R19, 0x7773, RZ ;  /* 0x0000777313197816 */ /* 0x000fe400000000ff */
[----:B------:R-:W-:Y:S01]  /*a840*/  PRMT R27, R18, 0x7773, RZ ;  /* 0x00007773121b7816 */ /* 0x000fe200000000ff */
[----:B------:R-:W-:Y:S01]  /*a850*/  IMAD R17, R3, 0x2, R13 ;  /* 0x0000000203117824 */ /* 0x000fe200078e020d */
[----:B------:R-:W-:Y:S01]  /*a860*/  IADD3 R12, P6, PT, R13, R0, RZ ;  /* 0x000000000d0c7210 */ /* 0x000fe20007fde0ff */
[----:B------:R-:W1:Y:S02]  /*a870*/  LDS.128 R8, [R20+0x400] ;  /* 0x0004000014087984 */ /* 0x000e640000000c00 */
[----:B------:R-:W-:Y:S01]  /*a880*/  IMAD R15, R3, 0x2, R17 ;  /* 0x00000002030f7824 */ /* 0x000fe200078e0211 */
[----:B------:R-:W-:-:S02]  /*a890*/  LEA.HI.X.SX32 R13, R13, R2, 0x1, P6 ;  /* 0x000000020d0d7211 */ /* 0x000fc400030f0eff */
[----:B------:R-:W-:Y:S01]  /*a8a0*/  IADD3 R16, P6, PT, R17, R0, RZ ;  /* 0x0000000011107210 */ /* 0x000fe20007fde0ff */
[----:B------:R-:W-:-:S03]  /*a8b0*/  IMAD R19, R3, 0x2, R15 ;  /* 0x0000000203137824 */ /* 0x000fc600078e020f */
[----:B------:R-:W-:Y:S02]  /*a8c0*/  LEA.HI.X.SX32 R17, R17, R2, 0x1, P6 ;  /* 0x0000000211117211 */ /* 0x000fe400030f0eff */
[----:B------:R-:W-:Y:S01]  /*a8d0*/  IADD3 R14, P6, PT, R15, R0, RZ ;  /* 0x000000000f0e7210 */ /* 0x000fe20007fde0ff */
[----:B------:R-:W-:Y:S01]  /*a8e0*/  IMAD R21, R3, 0x2, R19 ;  /* 0x0000000203157824 */ /* 0x000fe200078e0213 */
[----:B------:R-:W-:Y:S02]  /*a8f0*/  ISETP.LT.AND P4, PT, R31, UR15, !P0 ;  /* 0x0000000f1f007c0c */ /* 0x000fe4000c781270 */
[----:B------:R-:W-:Y:S02]  /*a900*/  LEA.HI.X.SX32 R15, R15, R2, 0x1, P6 ;  /* 0x000000020f0f7211 */ /* 0x000fe400030f0eff */
[----:B------:R-:W-:Y:S01]  /*a910*/  IADD3 R18, P6, PT, R19, R0, RZ ;  /* 0x0000000013127210 */ /* 0x000fe20007fde0ff */
[----:B------:R1:W-:Y:S01]  /*a920*/  @P3 STG.E.U8 desc[UR8][R12.64], R27 ;  /* 0x0000001b0c003986 */ /* 0x0003e2000c101108 */
[----:B0-----:R-:W-:-:S02]  /*a930*/  PRMT R29, R4, 0x7770, RZ ;  /* 0x00007770041d7816 */ /* 0x001fc400000000ff */
[----:B------:R-:W-:Y:S01]  /*a940*/  LEA.HI.X.SX32 R19, R19, R2, 0x1, P6 ;  /* 0x0000000213137211 */ /* 0x000fe200030f0eff */
[----:B------:R0:W-:Y:S01]  /*a950*/  @P1 STG.E.U8 desc[UR8][R16.64], R25 ;  /* 0x0000001910001986 */ /* 0x0001e2000c101108 */
[----:B------:R-:W-:Y:S02]  /*a960*/  PRMT R23, R5, 0x7770, RZ ;  /* 0x0000777005177816 */ /* 0x000fe400000000ff */
[C---:B-1----:R-:W-:Y:S01]  /*a970*/  IADD3 R12, P6, PT, R21.reuse, R0, RZ ;  /* 0x00000000150c7210 */ /* 0x042fe20007fde0ff */
[----:B------:R-:W-:Y:S03]  /*a980*/  @P2 STG.E.U8 desc[UR8][R14.64], R29 ;  /* 0x0000001d0e002986 */ /* 0x000fe6000c101108 */
[----:B------:R-:W-:Y:S02]  /*a990*/  LEA.HI.X.SX32 R13, R21, R2, 0x1, P6 ;  /* 0x00000002150d7211 */ /* 0x000fe400030f0eff */
[----:B0-----:R-:W-:Y:S01]  /*a9a0*/  PRMT R25, R6, 0x7770, RZ ;  /* 0x0000777006197816 */ /* 0x001fe200000000ff */
[----:B------:R0:W-:Y:S04]  /*a9b0*/  @P5 STG.E.U8 desc[UR8][R18.64], R23 ;  /* 0x0000001712005986 */ /* 0x0001e8000c101108 */
[----:B------:R1:W-:Y:S01]  /*a9c0*/  @P4 STG.E.U8 desc[UR8][R12.64], R25 ;  /* 0x000000190c004986 */ /* 0x0003e2000c101108 */
[----:B--2---:R-:W-:-:S03]  /*a9d0*/  ISETP.LT.AND P3, PT, R26, UR15, !P0 ;  /* 0x0000000f1a007c0c */ /* 0x004fc6000c761270 */
[----:B------:R-:W2:Y:S01]  /*a9e0*/  LDL.LU R26, [R1+0x148] ;  /* 0x00014800011a7983 */ /* 0x000ea20000300800 */
[----:B---3--:R-:W-:-:S03]  /*a9f0*/  ISETP.LT.AND P1, PT, R28, UR15, !P0 ;  /* 0x0000000f1c007c0c */ /* 0x008fc6000c721270 */
[----:B------:R-:W3:Y:S01]  /*aa00*/  LDL.LU R28, [R1+0x144] ;  /* 0x00014400011c7983 */ /* 0x000ee20000300800 */
[----:B----4-:R-:W-:-:S03]  /*aa10*/  ISETP.LT.AND P2, PT, R24, UR15, !P0 ;  /* 0x0000000f18007c0c */ /* 0x010fc6000c741270 */
[----:B------:R-:W4:Y:S04]  /*aa20*/  LDL.LU R24, [R1+0x140] ;  /* 0x0001400001187983 */ /* 0x000f280000300800 */
[----:B------:R-:W4:Y:S01]  /*aa30*/  LDL.LU R20, [R1+0x13c] ;  /* 0x00013c0001147983 */ /* 0x000f220000300800 */
[----:B------:R-:W-:-:S03]  /*aa40*/  ISETP.LT.AND P4, PT, R22, UR15, !P0 ;  /* 0x0000000f16007c0c */ /* 0x000fc6000c781270 */
[----:B------:R-:W4:Y:S01]  /*aa50*/  LDL.LU R22, [R1+0x138] ;  /* 0x0001380001167983 */ /* 0x000f220000300800 */
[----:B------:R-:W-:-:S04]  /*aa60*/  IMAD R17, R3, 0x2, R21 ;  /* 0x0000000203117824 */ /* 0x000fc800078e0215 */
[----:B------:R-:W-:Y:S01]  /*aa70*/  IMAD R21, R3, 0x2, R17 ;  /* 0x0000000203157824 */ /* 0x000fe200078e0211 */
[----:B------:R-:W-:-:S03]  /*aa80*/  IADD3 R16, P6, PT, R17, R0, RZ ;  /* 0x0000000011107210 */ /* 0x000fc60007fde0ff */
[----:B0-----:R-:W-:Y:S01]  /*aa90*/  IMAD R19, R3, 0x2, R21 ;  /* 0x0000000203137824 */ /* 0x001fe200078e0215 */
[----:B------:R-:W-:Y:S02]  /*aaa0*/  LEA.HI.X.SX32 R17, R17, R2, 0x1, P6 ;  /* 0x0000000211117211 */ /* 0x000fe400030f0eff */
[----:B------:R-:W-:Y:S01]  /*aab0*/  IADD3 R14, P6, PT, R21, R0, RZ ;  /* 0x00000000150e7210 */ /* 0x000fe20007fde0ff */
[----:B-1----:R-:W-:-:S03]  /*aac0*/  IMAD R13, R3, 0x2, R19 ;  /* 0x00000002030d7824 */ /* 0x002fc600078e0213 */
[----:B------:R-:W-:Y:S02]  /*aad0*/  LEA.HI.X.SX32 R15, R21, R2, 0x1, P6 ;  /* 0x00000002150f7211 */ /* 0x000fe400030f0eff */
[----:B------:R-:W-:Y:S02]  /*aae0*/  IADD3 R18, P6, PT, R19, R0, RZ ;  /* 0x0000000013127210 */ /* 0x000fe40007fde0ff */
[----:B------:R-:W-:Y:S01]  /*aaf0*/  ISETP.LT.AND P5, PT, R30, UR15, !P0 ;  /* 0x0000000f1e007c0c */ /* 0x000fe2000c7a1270 */
[----:B------:R-:W-:Y:S01]  /*ab00*/  IMAD R21, R3, 0x2, R13 ;  /* 0x0000000203157824 */ /* 0x000fe200078e020d */
[----:B------:R-:W-:Y:S02]  /*ab10*/  PRMT R23, R7, 0x7770, RZ ;  /* 0x0000777007177816 */ /* 0x000fe400000000ff */
[----:B------:R-:W-:Y:S02]  /*ab20*/  LEA.HI.X.SX32 R19, R19, R2, 0x1, P6 ;  /* 0x0000000213137211 */ /* 0x000fe400030f0eff */
[----:B------:R-:W-:-:S02]  /*ab30*/  PRMT R27, R8, 0x7770, RZ ;  /* 0x00007770081b7816 */ /* 0x000fc400000000ff */
[----:B------:R-:W-:Y:S01]  /*ab40*/  IADD3 R12, P6, PT, R13, R0, RZ ;  /* 0x000000000d0c7210 */ /* 0x000fe20007fde0ff */
[----:B------:R0:W-:Y:S01]  /*ab50*/  @P3 STG.E.U8 desc[UR8][R16.64], R23 ;  /* 0x0000001710003986 */ /* 0x0001e2000c101108 */
[----:B------:R-:W-:Y:S02]  /*ab60*/  PRMT R29, R9, 0x7770, RZ ;  /* 0x00007770091d7816 */ /* 0x000fe400000000ff */
[----:B------:R-:W-:Y:S01]  /*ab70*/  LEA.HI.X.SX32 R13, R13, R2, 0x1, P6 ;  /* 0x000000020d0d7211 */ /* 0x000fe200030f0eff */
[----:B------:R1:W-:Y:S01]  /*ab80*/  @P1 STG.E.U8 desc[UR8][R14.64], R27 ;  /* 0x0000001b0e001986 */ /* 0x0003e2000c101108 */
[----:B------:R-:W-:Y:S02]  /*ab90*/  PRMT R25, R11, 0x7770, RZ ;  /* 0x000077700b197816 */ /* 0x000fe400000000ff */
[C---:B0-----:R-:W-:Y:S02]  /*aba0*/  IADD3 R16, P6, PT, R21.reuse, R0, RZ ;  /* 0x0000000015107210 */ /* 0x041fe40007fde0ff */
[----:B-1----:R-:W-:Y:S01]  /*abb0*/  PRMT R27, R10, 0x7770, RZ ;  /* 0x000077700a1b7816 */ /* 0x002fe200000000ff */
[----:B------:R0:W-:Y:S01]  /*abc0*/  @P2 STG.E.U8 desc[UR8][R18.64], R29 ;  /* 0x0000001d12002986 */ /* 0x0001e2000c101108 */
[----:B------:R-:W-:-:S03]  /*abd0*/  LEA.HI.X.SX32 R17, R21, R2, 0x1, P6 ;  /* 0x0000000215117211 */ /* 0x000fc600030f0eff */
[----:B------:R-:W-:Y:S04]  /*abe0*/  @P5 STG.E.U8 desc[UR8][R12.64], R27 ;  /* 0x0000001b0c005986 */ /* 0x000fe8000c101108 */
[----:B------:R1:W-:Y:S01]  /*abf0*/  @P4 STG.E.U8 desc[UR8][R16.64], R25 ;  /* 0x0000001910004986 */ /* 0x0003e2000c101108 */
[----:B--2---:R-:W-:-:S03]  /*ac00*/  ISETP.LT.AND P3, PT, R26, UR15, !P0 ;  /* 0x0000000f1a007c0c */ /* 0x004fc6000c761270 */
[----:B------:R-:W2:Y:S01]  /*ac10*/  LDL.LU R26, [R1+0x134] ;  /* 0x00013400011a7983 */ /* 0x000ea20000300800 */
[----:B---3--:R-:W-:-:S03]  /*ac20*/  ISETP.LT.AND P1, PT, R28, UR15, !P0 ;  /* 0x0000000f1c007c0c */ /* 0x008fc6000c721270 */
[----:B------:R-:W3:Y:S01]  /*ac30*/  LDL.LU R28, [R1+0x130] ;  /* 0x00013000011c7983 */ /* 0x000ee20000300800 */
[----:B----4-:R-:W-:-:S03]  /*ac40*/  ISETP.LT.AND P2, PT, R24, UR15, !P0 ;  /* 0x0000000f18007c0c */ /* 0x010fc6000c741270 */
[----:B------:R-:W4:Y:S01]  /*ac50*/  LDL.LU R24, [R1+0x12c] ;  /* 0x00012c0001187983 */ /* 0x000f220000300800 */
[----:B------:R-:W-:-:S03]  /*ac60*/  ISETP.LT.AND P5, PT, R20, UR15, !P0 ;  /* 0x0000000f14007c0c */ /* 0x000fc6000c7a1270 */
[----:B------:R-:W4:Y:S01]  /*ac70*/  LDL.LU R20, [R1+0x128] ;  /* 0x0001280001147983 */ /* 0x000f220000300800 */
[----:B------:R-:W-:-:S03]  /*ac80*/  ISETP.LT.AND P4, PT, R22, UR15, !P0 ;  /* 0x0000000f16007c0c */ /* 0x000fc6000c781270 */
[----:B------:R-:W4:Y:S01]  /*ac90*/  LDL.LU R22, [R1+0x124] ;  /* 0x0001240001167983 */ /* 0x000f220000300800 */
[----:B------:R-:W-:-:S04]  /*aca0*/  IMAD R15, R3, 0x2, R21 ;  /* 0x00000002030f7824 */ /* 0x000fc800078e0215 */
[----:B0-----:R-:W-:Y:S01]  /*acb0*/  IMAD R19, R3, 0x2, R15 ;  /* 0x0000000203137824 */ /* 0x001fe200078e020f */
[----:B------:R-:W-:-:S03]  /*acc0*/  IADD3 R14, P6, PT, R15, R0, RZ ;  /* 0x000000000f0e7210 */ /* 0x000fc60007fde0ff */
[----:B------:R-:W-:Y:S01]  /*acd0*/  IMAD R21, R3, 0x2, R19 ;  /* 0x0000000203157824 */ /* 0x000fe200078e0213 */
[----:B------:R-:W-:Y:S02]  /*ace0*/  LEA.HI.X.SX32 R15, R15, R2, 0x1, P6 ;  /* 0x000000020f0f7211 */ /* 0x000fe400030f0eff */
[----:B------:R-:W-:Y:S01]  /*acf0*/  IADD3 R18, P6, PT, R19, R0, RZ ;  /* 0x0000000013127210 */ /* 0x000fe20007fde0ff */
[----:B-1----:R-:W-:Y:S01]  /*ad00*/  IMAD R17, R3, 0x2, R21 ;  /* 0x0000000203117824 */ /* 0x002fe200078e0215 */
[----:B------:R-:W-:Y:S02]  /*ad10*/  PRMT R23, R4, 0x7771, RZ ;  /* 0x0000777104177816 */ /* 0x000fe400000000ff */
[----:B------:R-:W-:Y:S02]  /*ad20*/  LEA.HI.X.SX32 R19, R19, R2, 0x1, P6 ;  /* 0x0000000213137211 */ /* 0x000fe400030f0eff */
[C---:B------:R-:W-:Y:S01]  /*ad30*/  IADD3 R12, P6, PT, R21.reuse, R0, RZ ;  /* 0x00000000150c7210 */ /* 0x040fe20007fde0ff */
[----:B------:R0:W-:Y:S03]  /*ad40*/  @P3 STG.E.U8 desc[UR8][R14.64], R23 ;  /* 0x000000170e003986 */ /* 0x0001e6000c101108 */
[----:B------:R-:W-:-:S02]  /*ad50*/  LEA.HI.X.SX32 R13, R21, R2, 0x1, P6 ;  /* 0x00000002150d7211 */ /* 0x000fc400030f0eff */
[----:B------:R-:W-:Y:S02]  /*ad60*/  IADD3 R16, P6, PT, R17, R0, RZ ;  /* 0x0000000011107210 */ /* 0x000fe40007fde0ff */
[----:B------:R-:W-:Y:S01]  /*ad70*/  PRMT R27, R5, 0x7771, RZ ;  /* 0x00007771051b7816 */ /* 0x000fe200000000ff */
[----:B0-----:R-:W-:Y:S01]  /*ad80*/  IMAD R15, R3, 0x2, R17 ;  /* 0x00000002030f7824 */ /* 0x001fe200078e0211 */
[----:B------:R-:W-:Y:S02]  /*ad90*/  LEA.HI.X.SX32 R17, R17, R2, 0x1, P6 ;  /* 0x0000000211117211 */ /* 0x000fe400030f0eff */
[----:B------:R-:W-:Y:S02]  /*ada0*/  PRMT R25, R6, 0x7771, RZ ;  /* 0x0000777106197816 */ /* 0x000fe400000000ff */
[----:B------:R-:W-:Y:S02]  /*adb0*/  IADD3 R14, P6, PT, R15, R0, RZ ;  /* 0x000000000f0e7210 */ /* 0x000fe40007fde0ff */
[----:B------:R-:W-:Y:S01]  /*adc0*/  PRMT R23, R7, 0x7771, RZ ;  /* 0x0000777107177816 */ /* 0x000fe200000000ff */
[----:B------:R-:W-:Y:S01]  /*add0*/  IMAD R21, R3, 0x2, R15 ;  /* 0x0000000203157824 */ /* 0x000fe200078e020f */
[----:B------:R0:W-:Y:S01]  /*ade0*/  @P1 STG.E.U8 desc[UR8][R18.64], R27 ;  /* 0x0000001b12001986 */ /* 0x0001e2000c101108 */
[----:B------:R-:W-:-:S02]  /*adf0*/  LEA.HI.X.SX32 R15, R15, R2, 0x1, P6 ;  /* 0x000000020f0f7211 */ /* 0x000fc400030f0eff */
[----:B------:R-:W-:Y:S01]  /*ae00*/  PRMT R29, R8, 0x7771, RZ ;  /* 0x00007771081d7816 */ /* 0x000fe200000000ff */
[----:B------:R1:W-:Y:S04]  /*ae10*/  @P2 STG.E.U8 desc[UR8][R12.64], R25 ;  /* 0x000000190c002986 */ /* 0x0003e8000c101108 */
[----:B------:R0:W-:Y:S04]  /*ae20*/  @P5 STG.E.U8 desc[UR8][R16.64], R23 ;  /* 0x0000001710005986 */ /* 0x0001e8000c101108 */
        /* <DEDUP_REMOVED lines=11> */
[----:B0-----:R-:W-:Y:S01]  /*aee0*/  IADD3 R18, P6, PT, R21, R0, RZ ;  /* 0x0000000015127210 */ /* 0x001fe20007fde0ff */
[----:B-1----:R-:W-:-:S03]  /*aef0*/  IMAD R13, R3, 0x2, R21 ;  /* 0x00000002030d7824 */ /* 0x002fc600078e0215 */
[----:B------:R-:W-:Y:S01]  /*af00*/  LEA.HI.X.SX32 R19, R21, R2, 0x1, P6 ;  /* 0x0000000215137211 */ /* 0x000fe200030f0eff */
[----:B------:R-:W-:Y:S01]  /*af10*/  IMAD R17, R3, 0x2, R13 ;  /* 0x0000000203117824 */ /* 0x000fe200078e020d */
[----:B------:R-:W-:Y:S02]  /*af20*/  IADD3 R12, P6, PT, R13, R0, RZ ;  /* 0x000000000d0c7210 */ /* 0x000fe40007fde0ff */
[----:B------:R-:W-:Y:S01]  /*af30*/  PRMT R25, R9, 0x7771, RZ ;  /* 0x0000777109197816 */ /* 0x000fe200000000ff */
[----:B------:R-:W-:Y:S01]  /*af40*/  IMAD R21, R3, 0x2, R17 ;  /* 0x0000000203157824 */ /* 0x000fe200078e0211 */
        /* <DEDUP_REMOVED lines=9> */
[----:B------:R-:W-:Y:S01]  /*afe0*/  IADD3 R18, P6, PT, R19, R0, RZ ;  /* 0x0000000013127210 */ /* 0x000fe20007fde0ff */
[----:B------:R0:W-:Y:S01]  /*aff0*/  @P1 STG.E.U8 desc[UR8][R12.64], R27 ;  /* 0x0000001b0c001986 */ /* 0x0001e2000c101108 */
[----:B------:R-:W-:-:S03]  /*b000*/  PRMT R23, R4, 0x7772, RZ ;  /* 0x0000777204177816 */ /* 0x000fc600000000ff */
[----:B------:R-:W-:Y:S04]  /*b010*/  @P2 STG.E.U8 desc[UR8][R16.64], R25 ;  /* 0x0000001910002986 */ /* 0x000fe8000c101108 */
[----:B------:R1:W-:Y:S01]  /*b020*/  @P5 STG.E.U8 desc[UR8][R14.64], R23 ;  /* 0x000000170e005986 */ /* 0x0003e2000c101108 */
[----:B0-----:R-:W-:Y:S01]  /*b030*/  IMAD R13, R3, 0x2, R19 ;  /* 0x00000002030d7824 */ /* 0x001fe200078e0213 */
[----:B------:R-:W-:Y:S02]  /*b040*/  LEA.HI.X.SX32 R19, R19, R2, 0x1, P6 ;  /* 0x0000000213137211 */ /* 0x000fe400030f0eff */
[----:B------:R-:W-:-:S05]  /*b050*/  PRMT R27, R5, 0x7772, RZ ;  /* 0x00007772051b7816 */ /* 0x000fca00000000ff */
        /* <DEDUP_REMOVED lines=8> */
[----:B------:R-:W3:Y:S01]  /*b0e0*/  LDL.LU R20, [R1+0x100] ;  /* 0x0001000001147983 */ /* 0x000ee20000300800 */
[----:B------:R-:W-:-:S03]  /*b0f0*/  ISETP.LT.AND P4, PT, R22, UR15, !P0 ;  /* 0x0000000f16007c0c */ /* 0x000fc6000c781270 */
[----:B------:R-:W3:Y:S01]  /*b100*/  LDL.LU R22, [R1+0xfc] ;  /* 0x0000fc0001167983 */ /* 0x000ee20000300800 */
[----:B------:R-:W-:Y:S01]  /*b110*/  IMAD R21, R3, 0x2, R13 ;  /* 0x0000000203157824 */ /* 0x000fe200078e020d */
[----:B------:R-:W-:-:S03]  /*b120*/  IADD3 R12, P6, PT, R13, R0, RZ ;  /* 0x000000000d0c7210 */ /* 0x000fc60007fde0ff */
[----:B-1----:R-:W-:Y:S01]  /*b130*/  IMAD R15, R3, 0x2, R21 ;  /* 0x00000002030f7824 */ /* 0x002fe200078e0215 */
[----:B------:R-:W-:Y:S02]  /*b140*/  LEA.HI.X.SX32 R13, R13, R2, 0x1, P6 ;  /* 0x000000020d0d7211 */ /* 0x000fe400030f0eff */
[----:B------:R-:W-:Y:S01]  /*b150*/  IADD3 R16, P6, PT, R21, R0, RZ ;  /* 0x0000000015107210 */ /* 0x000fe20007fde0ff */
[----:B0-----:R-:W-:-:S03]  /*b160*/  IMAD R19, R3, 0x2, R15 ;  /* 0x0000000203137824 */ /* 0x001fc600078e020f */
[----:B------:R-:W-:Y:S02]  /*b170*/  LEA.HI.X.SX32 R17, R21, R2, 0x1, P6 ;  /* 0x0000000215117211 */ /* 0x000fe400030f0eff */
[----:B------:R-:W-:Y:S01]  /*b180*/  IADD3 R14, P6, PT, R15, R0, RZ ;  /* 0x000000000f0e7210 */ /* 0x000fe20007fde0ff */
[----:B------:R-:W-:Y:S01]  /*b190*/  IMAD R21, R3, 0x2, R19 ;  /* 0x0000000203157824 */ /* 0x000fe200078e0213 */
[----:B------:R-:W-:Y:S02]  /*b1a0*/  PRMT R25, R6, 0x7772, RZ ;  /* 0x0000777206197816 */ /* 0x000fe400000000ff */
[----:B------:R-:W-:Y:S02]  /*b1b0*/  LEA.HI.X.SX32 R15, R15, R2, 0x1, P6 ;  /* 0x000000020f0f7211 */ /* 0x000fe400030f0eff */
[----:B------:R-:W-:Y:S02]  /*b1c0*/  PRMT R23, R7, 0x7772, RZ ;  /* 0x0000777207177816 */ /* 0x000fe400000000ff */
[----:B------:R-:W-:Y:S01]  /*b1d0*/  IADD3 R18, P6, PT, R19, R0, RZ ;  /* 0x0000000013127210 */ /* 0x000fe20007fde0ff */
[----:B------:R0:W-:Y:S01]  /*b1e0*/  @P3 STG.E.U8 desc[UR8][R12.64], R25 ;  /* 0x000000190c003986 */ /* 0x0001e2000c101108 */
[----:B------:R-:W-:-:S02]  /*b1f0*/  PRMT R29, R8, 0x7772, RZ ;  /* 0x00007772081d7816 */ /* 0x000fc400000000ff */
[----:B------:R-:W-:Y:S01]  /*b200*/  LEA.HI.X.SX32 R19, R19, R2, 0x1, P6 ;  /* 0x0000000213137211 */ /* 0x000fe200030f0eff */
[----:B------:R1:W-:Y:S01]  /*b210*/  @P1 STG.E.U8 desc[UR8][R16.64], R23 ;  /* 0x0000001710001986 */ /* 0x0003e2000c101108 */
[----:B------:R-:W-:Y:S02]  /*b220*/  PRMT R27, R10, 0x7772, RZ ;  /* 0x000077720a1b7816 */ /* 0x000fe400000000ff */
[----:B0-----:R-:W-:Y:S02]  /*b230*/  IADD3 R12, P6, PT, R21, R0, RZ ;  /* 0x00000000150c7210 */ /* 0x001fe40007fde0ff */
[----:B-1----:R-:W-:Y:S01]  /*b240*/  PRMT R23, R9, 0x7772, RZ ;  /* 0x0000777209177816 */ /* 0x002fe200000000ff */
[----:B------:R0:W-:Y:S01]  /*b250*/  @P2 STG.E.U8 desc[UR8][R14.64], R29 ;  /* 0x0000001d0e002986 */ /* 0x0001e2000c101108 */
[----:B------:R-:W-:-:S03]  /*b260*/  LEA.HI.X.SX32 R13, R21, R2, 0x1, P6 ;  /* 0x00000002150d7211 */ /* 0x000fc600030f0eff */
[----:B------:R1:W-:Y:S04]  /*b270*/  @P5 STG.E.U8 desc[UR8][R18.64], R23 ;  /* 0x0000001712005986 */ /* 0x0003e8000c101108 */
[----:B------:R0:W-:Y:S01]  /*b280*/  @P4 STG.E.U8 desc[UR8][R12.64], R27 ;  /* 0x0000001b0c004986 */ /* 0x0001e2000c101108 */
[----:B--2---:R-:W-:-:S03]  /*b290*/  ISETP.LT.AND P3, PT, R26, UR15, !P0 ;  /* 0x0000000f1a007c0c */ /* 0x004fc6000c761270 */
[----:B------:R-:W2:Y:S01]  /*b2a0*/  LDL.LU R26, [R1+0xf8] ;  /* 0x0000f800011a7983 */ /* 0x000ea20000300800 */
[----:B----4-:R-:W-:Y:S02]  /*b2b0*/  ISETP.LT.AND P2, PT, R24, UR15, !P0 ;  /* 0x0000000f18007c0c */ /* 0x010fe4000c741270 */
[----:B---3--:R-:W-:Y:S02]  /*b2c0*/  ISETP.LT.AND P5, PT, R20, UR15, !P0 ;  /* 0x0000000f14007c0c */ /* 0x008fe4000c7a1270 */
[----:B------:R-:W3:Y:S01]  /*b2d0*/  LDL.LU R20, [R1+0xf4] ;  /* 0x0000f40001147983 */ /* 0x000ee20000300800 */
[----:B------:R-:W-:-:S03]  /*b2e0*/  ISETP.LT.AND P4, PT, R22, UR15, !P0 ;  /* 0x0000000f16007c0c */ /* 0x000fc6000c781270 */
[----:B------:R-:W4:Y:S04]  /*b2f0*/  LDL.LU R24, [R1+0xf0] ;  /* 0x0000f00001187983 */ /* 0x000f280000300800 */
[----:B------:R-:W4:Y:S01]  /*b300*/  LDL.LU R22, [R1+0xec] ;  /* 0x0000ec0001167983 */ /* 0x000f220000300800 */
[----:B------:R-:W-:-:S04]  /*b310*/  IMAD R17, R3, 0x2, R21 ;  /* 0x0000000203117824 */ /* 0x000fc800078e0215 */
[----:B0-----:R-:W-:Y:S01]  /*b320*/  IMAD R15, R3, 0x2, R17 ;  /* 0x00000002030f7824 */ /* 0x001fe200078e0211 */
[----:B------:R-:W-:Y:S02]  /*b330*/  IADD3 R16, P6, PT, R17, R0, RZ ;  /* 0x0000000011107210 */ /* 0x000fe40007fde0ff */
[----:B------:R-:W-:Y:S01]  /*b340*/  ISETP.LT.AND P1, PT, R28, UR15, !P0 ;  /* 0x0000000f1c007c0c */ /* 0x000fe2000c721270 */
[----:B------:R-:W-:Y:S01]  /*b350*/  IMAD R21, R3, 0x2, R15 ;  /* 0x0000000203157824 */ /* 0x000fe200078e020f */
[----:B------:R-:W-:Y:S02]  /*b360*/  LEA.HI.X.SX32 R17, R17, R2, 0x1, P6 ;  /* 0x0000000211117211 */ /* 0x000fe400030f0eff */
[----:B------:R-:W-:Y:S01]  /*b370*/  IADD3 R14, P6, PT, R15, R0, RZ ;  /* 0x000000000f0e7210 */ /* 0x000fe20007fde0ff */
[----:B-1----:R-:W-:Y:S01]  /*b380*/  IMAD R23, R3, 0x2, R21 ;  /* 0x0000000203177824 */ /* 0x002fe200078e0215 */
[----:B------:R-:W-:Y:S02]  /*b390*/  PRMT R25, R11, 0x7772, RZ ;  /* 0x000077720b197816 */ /* 0x000fe400000000ff */
[----:B------:R-:W-:Y:S01]  /*b3a0*/  LEA.HI.X.SX32 R15, R15, R2, 0x1, P6 ;  /* 0x000000020f0f7211 */ /* 0x000fe200030f0eff */
[----:B------:R-:W-:Y:S01]  /*b3b0*/  IMAD R13, R3, 0x2, R23 ;  /* 0x00000002030d7824 */ /* 0x000fe200078e0217 */
[----:B------:R-:W-:-:S02]  /*b3c0*/  IADD3 R18, P6, PT, R21, R0, RZ ;  /* 0x0000000015127210 */ /* 0x000fc40007fde0ff */
[----:B------:R-:W-:Y:S02]  /*b3d0*/  PRMT R29, R4, 0x7773, RZ ;  /* 0x00007773041d7816 */ /* 0x000fe400000000ff */
[----:B------:R-:W-:Y:S01]  /*b3e0*/  LEA.HI.X.SX32 R19, R21, R2, 0x1, P6 ;  /* 0x0000000215137211 */ /* 0x000fe200030f0eff */
[----:B------:R-:W-:Y:S01]  /*b3f0*/  IMAD R21, R3, 0x2, R13 ;  /* 0x0000000203157824 */ /* 0x000fe200078e020d */
[----:B------:R0:W-:Y:S01]  /*b400*/  @P3 STG.E.U8 desc[UR8][R16.64], R25 ;  /* 0x0000001910003986 */ /* 0x0001e2000c101108 */
[----:B------:R-:W-:-:S03]  /*b410*/  PRMT R27, R5, 0x7773, RZ ;  /* 0x00007773051b7816 */ /* 0x000fc600000000ff */
[----:B------:R1:W-:Y:S01]  /*b420*/  @P1 STG.E.U8 desc[UR8][R14.64], R29 ;  /* 0x0000001d0e001986 */ /* 0x0003e2000c101108 */
[----:B------:R-:W-:-:S04]  /*b430*/  IADD3 R4, P1, PT, R23, R0, RZ ;  /* 0x0000000017047210 */ /* 0x000fc80007f3e0ff */
[----:B------:R-:W-:Y:S01]  /*b440*/  LEA.HI.X.SX32 R5, R23, R2, 0x1, P1 ;  /* 0x0000000217057211 */ /* 0x000fe200008f0eff */
[----:B0-----:R-:W-:Y:S01]  /*b450*/  IMAD R25, R3, 0x2, R21 ;  /* 0x0000000203197824 */ /* 0x001fe200078e0215 */
[-C--:B------:R-:W-:Y:S01]  /*b460*/  IADD3 R16, P6, PT, R21, R0.reuse, RZ ;  /* 0x0000000015107210 */ /* 0x080fe20007fde0ff */
[----:B------:R0:W-:Y:S02]  /*b470*/  @P2 STG.E.U8 desc[UR8][R18.64], R27 ;  /* 0x0000001b12002986 */ /* 0x0001e4000c101108 */
[----:B------:R-:W-:Y:S01]  /*b480*/  IMAD R23, R3, 0x2, R25 ;  /* 0x0000000203177824 */ /* 0x000fe200078e0219 */
[----:B------:R-:W-:Y:S02]  /*b490*/  IADD3 R12, P2, PT, R13, R0, RZ ;  /* 0x000000000d0c7210 */ /* 0x000fe40007f5e0ff */
[----:B------:R-:W-:Y:S01]  /*b4a0*/  LEA.HI.X.SX32 R17, R21, R2, 0x1, P6 ;  /* 0x0000000215117211 */ /* 0x000fe200030f0eff */
[----:B------:R-:W-:Y:S01]  /*b4b0*/  IMAD R3, R3, 0x2, R23 ;  /* 0x0000000203037824 */ /* 0x000fe200078e0217 */
[----:B-1----:R-:W-:-:S02]  /*b4c0*/  IADD3 R14, P6, PT, R25, R0, RZ ;  /* 0x00000000190e7210 */ /* 0x002fc40007fde0ff */
[----:B------:R-:W-:Y:S02]  /*b4d0*/  LEA.HI.X.SX32 R13, R13, R2, 0x1, P2 ;  /* 0x000000020d0d7211 */ /* 0x000fe400010f0eff */
[----:B0-----:R-:W-:Y:S02]  /*b4e0*/  IADD3 R18, P1, PT, R23, R0, RZ ;  /* 0x0000000017127210 */ /* 0x001fe40007f3e0ff */
[-C--:B------:R-:W-:Y:S02]  /*b4f0*/  LEA.HI.X.SX32 R15, R25, R2.reuse, 0x1, P6 ;  /* 0x00000002190f7211 */ /* 0x080fe400030f0eff */
[----:B------:R-:W-:Y:S02]  /*b500*/  LEA.HI.X.SX32 R19, R23, R2, 0x1, P1 ;  /* 0x0000000217137211 */ /* 0x000fe400008f0eff */
[----:B------:R-:W-:Y:S02]  /*b510*/  PRMT R7, R7, 0x7773, RZ ;  /* 0x0000777307077816 */ /* 0x000fe400000000ff */
[----:B------:R-:W-:-:S02]  /*b520*/  PRMT R25, R8, 0x7773, RZ ;  /* 0x0000777308197816 */ /* 0x000fc400000000ff */
[----:B------:R-:W-:Y:S02]  /*b530*/  PRMT R23, R9, 0x7773, RZ ;  /* 0x0000777309177816 */ /* 0x000fe400000000ff */
[----:B------:R-:W-:Y:S02]  /*b540*/  PRMT R9, R10, 0x7773, RZ ;  /* 0x000077730a097816 */ /* 0x000fe400000000ff */
[----:B------:R-:W-:Y:S02]  /*b550*/  PRMT R11, R11, 0x7773, RZ ;  /* 0x000077730b0b7816 */ /* 0x000fe400000000ff */
[----:B--2---:R-:W-:Y:S02]  /*b560*/  ISETP.LT.AND P3, PT, R26, UR15, !P0 ;  /* 0x0000000f1a007c0c */ /* 0x004fe4000c761270 */
[----:B---3--:R-:W-:Y:S02]  /*b570*/  ISETP.LT.AND P2, PT, R20, UR15, !P0 ;  /* 0x0000000f14007c0c */ /* 0x008fe4000c741270 */
[----:B------:R-:W-:-:S02]  /*b580*/  IADD3 R20, P6, PT, R3, R0, RZ ;  /* 0x0000000003147210 */ /* 0x000fc40007fde0ff */
[----:B----4-:R-:W-:Y:S02]  /*b590*/  ISETP.LT.AND P1, PT, R24, UR15, !P0 ;  /* 0x0000000f18007c0c */ /* 0x010fe4000c721270 */
[----:B------:R-:W-:Y:S02]  /*b5a0*/  LEA.HI.X.SX32 R21, R3, R2, 0x1, P6 ;  /* 0x0000000203157211 */ /* 0x000fe400030f0eff */
[----:B------:R-:W-:Y:S02]  /*b5b0*/  ISETP.LT.AND P0, PT, R22, UR15, !P0 ;  /* 0x0000000f16007c0c */ /* 0x000fe4000c701270 */
[----:B------:R-:W-:-:S05]  /*b5c0*/  PRMT R3, R6, 0x7773, RZ ;  /* 0x0000777306037816 */ /* 0x000fca00000000ff */
[----:B------:R0:W-:Y:S04]  /*b5d0*/  @P5 STG.E.U8 desc[UR8][R4.64], R3 ;  /* 0x0000000304005986 */ /* 0x0001e8000c101108 */
[----:B------:R0:W-:Y:S04]  /*b5e0*/  @P4 STG.E.U8 desc[UR8][R12.64], R7 ;  /* 0x000000070c004986 */ /* 0x0001e8000c101108 */
[----:B------:R0:W-:Y:S04]  /*b5f0*/  @P3 STG.E.U8 desc[UR8][R16.64], R25 ;  /* 0x0000001910003986 */ /* 0x0001e8000c101108 */
[----:B------:R0:W-:Y:S04]  /*b600*/  @P2 STG.E.U8 desc[UR8][R14.64], R23 ;  /* 0x000000170e002986 */ /* 0x0001e8000c101108 */
[----:B------:R0:W-:Y:S01]  /*b610*/  @P1 STG.E.U8 desc[UR8][R18.64], R9 ;  /* 0x0000000912001986 */ /* 0x0001e2000c101108 */
[----:B------:R-:W-:Y:S05]  /*b620*/  @!P0 EXIT ;  /* 0x000000000000894d */ /* 0x000fea0003800000 */
[----:B------:R-:W-:Y:S01]  /*b630*/  STG.E.U8 desc[UR8][R20.64], R11 ;  /* 0x0000000b14007986 */ /* 0x000fe2000c101108 */
[----:B------:R-:W-:Y:S05]  /*b640*/  EXIT ;  /* 0x000000000000794d */ /* 0x000fea0003800000 */
.L_x_2:
[----:B------:R-:W-:-:S00]  /*b650*/  BRA `(.L_x_2) ;  /* 0xfffffffc00fc7947 */ /* 0x000fc0000383ffff */
[----:B------:R-:W-:-:S00]  /*b660*/  NOP ;  /* 0x0000000000007918 */ /* 0x000fc00000000000 */
        /* <DEDUP_REMOVED lines=9> */
.L_x_3:


//--------------------- .nv.shared.matmul_kernel  --------------------------
	.section	.nv.shared.matmul_kernel,"aw",@nobits
	.sectionflags	@""
	.align	16
	.zero		1024


//--------------------- .nv.shared.reserved.0     --------------------------
	.section	.nv.shared.reserved.0,"aw",@nobits
	.weak		__nv_reservedSMEM_offset_0_alias
	.size		__nv_reservedSMEM_offset_0_alias, 0, 64
	.other		__nv_reservedSMEM_offset_0_alias,@"STO_CUDA_RESERVED_SHARED STV_DEFAULT"
__nv_reservedSMEM_offset_0_alias:
	.zero		0
	.zero		64


//--------------------- .nv.constant0.matmul_kernel --------------------------
	.section	.nv.constant0.matmul_kernel,"a",@progbits
	.sectionflags	@""
	.align	4
.nv.constant0.matmul_kernel:
	.zero		976


//--------------------- SYMBOLS --------------------------

	.type		.nv.reservedSmem.offset0,@object
	.size		.nv.reservedSmem.offset0,0x4
	.type		.nv.reservedSmem.cap,@object
	.size		.nv.reservedSmem.cap,0x4
